// auto-generated by cutlass_sweep.gemm — config: {"arch": "sm_90", "cluster_m": 2, "cluster_n": 1, "dtype": "e4m3", "dtype_b": "e4m3", "layout": "nt", "stages": 0, "tile_k": 256, "tile_m": 192, "tile_n": 192}
#include "cutlass/cutlass.h"
#include "cutlass/gemm/collective/collective_builder.hpp"
#include "cutlass/gemm/device/gemm_universal_adapter.h"
#include "cutlass/gemm/kernel/gemm_universal.hpp"
#include "cutlass/epilogue/collective/collective_builder.hpp"

using ElemA = cutlass::float_e4m3_t;
using ElemB = cutlass::float_e4m3_t;
using ElemCD = cutlass::float_e4m3_t;
using Acc  = float;
using TileShape    = cute::Shape<cute::_192, cute::_192, cute::_256>;
using ClusterShape = cute::Shape<cute::_2, cute::_1, cute::_1>;

using CollectiveEpilogue = typename cutlass::epilogue::collective::CollectiveBuilder<
    cutlass::arch::Sm90, cutlass::arch::OpClassTensorOp,
    TileShape, ClusterShape,
    cutlass::epilogue::collective::EpilogueTileAuto,
    Acc, Acc,
    ElemCD, cutlass::layout::RowMajor, 128 / cutlass::sizeof_bits<ElemCD>::value,
    ElemCD, cutlass::layout::RowMajor, 128 / cutlass::sizeof_bits<ElemCD>::value,
    cutlass::epilogue::collective::EpilogueScheduleAuto
  >::CollectiveOp;

using CollectiveMainloop = typename cutlass::gemm::collective::CollectiveBuilder<
    cutlass::arch::Sm90, cutlass::arch::OpClassTensorOp,
    ElemA, cutlass::layout::RowMajor, 128 / cutlass::sizeof_bits<ElemA>::value,
    ElemB, cutlass::layout::ColumnMajor, 128 / cutlass::sizeof_bits<ElemB>::value,
    Acc,
    TileShape, ClusterShape,
    cutlass::gemm::collective::StageCountAutoCarveout<static_cast<int>(sizeof(typename CollectiveEpilogue::SharedStorage))>,
    cutlass::gemm::collective::KernelScheduleAuto
  >::CollectiveOp;

using GemmKernel = cutlass::gemm::kernel::GemmUniversal<
    cute::Shape<int,int,int,int>,
    CollectiveMainloop,
    CollectiveEpilogue
>;
using Gemm = cutlass::gemm::device::GemmUniversalAdapter<GemmKernel>;

// Force the device kernel symbol into the cubin without needing a host main.
auto* _anchor = &cutlass::device_kernel<GemmKernel>;


// ===== COMPILED SASS (sm_90a) =====

	.target	sm_90a

	.elftype	@"ET_EXEC"


//--------------------- .note.nv.tkinfo           --------------------------
	.section	.note.nv.tkinfo,"",@"SHT_NOTE"
	.sectionflags	@"SHF_NOTE_NV_TKINFO"
	.tkinfo
        /*0018*/ 	.word	0x00000002
        /*0030*/ 	.string	""
        /*0030*/ 	.string	"ptxas"
        /*0030*/ 	.string	"Cuda compilation tools, release 13.0, V13.0.88"
        /*0030*/ 	.string	"Build cuda_13.0.r13.0/compiler.36424714_0"
        /*0030*/ 	.string	"-arch sm_90a -m 64 "



//--------------------- .note.nv.cuinfo           --------------------------
	.section	.note.nv.cuinfo,"",@"SHT_NOTE"
	.sectionflags	@"SHF_NOTE_NV_CUINFO"
        /*0018*/ 	.short	0x0002
        /*001a*/ 	.short	0x005a
        /*001c*/ 	.short	0x0082
	.zero		2


//--------------------- .nv.info                  --------------------------
	.section	.nv.info,"",@"SHT_CUDA_INFO"
	.align	4


	//----- nvinfo : EIATTR_REGCOUNT
	.align		4
        /*0000*/ 	.byte	0x04, 0x2f
        /*0002*/ 	.short	(.L_12 - .L_11)
	.align		4
.L_11:
        /*0004*/ 	.word	index@(_ZN7cutlass13device_kernelINS_4gemm6kernel13GemmUniversalIN4cute5tupleIJiiiiEEENS1_10collective13CollectiveMmaINS1_37MainloopSm90TmaGmmaWarpSpecializedFP8ILi2ENS5_IJNS4_1CILi2EEENSA_ILi1EEESC_EEENS1_35KernelTmaWarpSpecializedCooperativeEEENS5_IJNSA_ILi192EEESG_NSA_ILi256EEEEEENS_12float_e4m3_tENS5_IJlSC_lEEESJ_SK_NS4_8TiledMMAINS4_8MMA_AtomIJNS4_4SM904GMMA31MMA_64x192x32_F32E4M3E4M3_SS_TNILNSO_7ScaleInE1ELSQ_1EEEEEENS4_6LayoutISD_NS5_IJSC_NSA_ILi0EEESU_EEEEENS5_IJNS4_10UnderscoreESX_SX_EEEEENS4_13SM90_TMA_LOADENS4_14ComposedLayoutINS4_7SwizzleILi3ELi4ELi3EEENS4_18smem_ptr_flag_bitsILi8EEENST_INS5_IJNSA_ILi8EEENSA_ILi128EEEEEENS5_IJS17_SC_EEEEEEEvNS4_8identityENS4_23SM90_TMA_LOAD_MULTICASTES1B_vS1C_EENS_8epilogue10collective6detail29Sm90TmaWarpSpecializedAdapterINS1G_15DefaultEpilogueISJ_SK_SK_NS1F_6thread17LinearCombinationISJ_Li1EffLNS1K_9ScaleType4KindE0ELNS_15FloatRoundStyleE2ESJ_EENS1_15EpilogueDefaultEEEEEvvEEEEvNT_6ParamsE)
        /*0008*/ 	.word	0x000000a8


	//----- nvinfo : EIATTR_FRAME_SIZE
	.align		4
.L_12:
        /*000c*/ 	.byte	0x04, 0x11
        /*000e*/ 	.short	(.L_14 - .L_13)
	.align		4
.L_13:
        /*0010*/ 	.word	index@(_ZN7cutlass13device_kernelINS_4gemm6kernel13GemmUniversalIN4cute5tupleIJiiiiEEENS1_10collective13CollectiveMmaINS1_37MainloopSm90TmaGmmaWarpSpecializedFP8ILi2ENS5_IJNS4_1CILi2EEENSA_ILi1EEESC_EEENS1_35KernelTmaWarpSpecializedCooperativeEEENS5_IJNSA_ILi192EEESG_NSA_ILi256EEEEEENS_12float_e4m3_tENS5_IJlSC_lEEESJ_SK_NS4_8TiledMMAINS4_8MMA_AtomIJNS4_4SM904GMMA31MMA_64x192x32_F32E4M3E4M3_SS_TNILNSO_7ScaleInE1ELSQ_1EEEEEENS4_6LayoutISD_NS5_IJSC_NSA_ILi0EEESU_EEEEENS5_IJNS4_10UnderscoreESX_SX_EEEEENS4_13SM90_TMA_LOADENS4_14ComposedLayoutINS4_7SwizzleILi3ELi4ELi3EEENS4_18smem_ptr_flag_bitsILi8EEENST_INS5_IJNSA_ILi8EEENSA_ILi128EEEEEENS5_IJS17_SC_EEEEEEEvNS4_8identityENS4_23SM90_TMA_LOAD_MULTICASTES1B_vS1C_EENS_8epilogue10collective6detail29Sm90TmaWarpSpecializedAdapterINS1G_15DefaultEpilogueISJ_SK_SK_NS1F_6thread17LinearCombinationISJ_Li1EffLNS1K_9ScaleType4KindE0ELNS_15FloatRoundStyleE2ESJ_EENS1_15EpilogueDefaultEEEEEvvEEEEvNT_6ParamsE)
        /*0014*/ 	.word	0x00000308


	//----- nvinfo : EIATTR_MIN_STACK_SIZE
	.align		4
.L_14:
        /*0018*/ 	.byte	0x04, 0x12
        /*001a*/ 	.short	(.L_16 - .L_15)
	.align		4
.L_15:
        /*001c*/ 	.word	index@(_ZN7cutlass13device_kernelINS_4gemm6kernel13GemmUniversalIN4cute5tupleIJiiiiEEENS1_10collective13CollectiveMmaINS1_37MainloopSm90TmaGmmaWarpSpecializedFP8ILi2ENS5_IJNS4_1CILi2EEENSA_ILi1EEESC_EEENS1_35KernelTmaWarpSpecializedCooperativeEEENS5_IJNSA_ILi192EEESG_NSA_ILi256EEEEEENS_12float_e4m3_tENS5_IJlSC_lEEESJ_SK_NS4_8TiledMMAINS4_8MMA_AtomIJNS4_4SM904GMMA31MMA_64x192x32_F32E4M3E4M3_SS_TNILNSO_7ScaleInE1ELSQ_1EEEEEENS4_6LayoutISD_NS5_IJSC_NSA_ILi0EEESU_EEEEENS5_IJNS4_10UnderscoreESX_SX_EEEEENS4_13SM90_TMA_LOADENS4_14ComposedLayoutINS4_7SwizzleILi3ELi4ELi3EEENS4_18smem_ptr_flag_bitsILi8EEENST_INS5_IJNSA_ILi8EEENSA_ILi128EEEEEENS5_IJS17_SC_EEEEEEEvNS4_8identityENS4_23SM90_TMA_LOAD_MULTICASTES1B_vS1C_EENS_8epilogue10collective6detail29Sm90TmaWarpSpecializedAdapterINS1G_15DefaultEpilogueISJ_SK_SK_NS1F_6thread17LinearCombinationISJ_Li1EffLNS1K_9ScaleType4KindE0ELNS_15FloatRoundStyleE2ESJ_EENS1_15EpilogueDefaultEEEEEvvEEEEvNT_6ParamsE)
        /*0020*/ 	.word	0x00000308
.L_16:


//--------------------- .nv.compat                --------------------------
	.section	.nv.compat,"",@"SHT_CUDA_COMPAT_INFO"
	.align	4
        /*0000*/ 	.byte	0x02, 0x09, 0x01, 0x00, 0x02, 0x02, 0x04, 0x00, 0x02, 0x05, 0x05, 0x00, 0x03, 0x07, 0x01, 0x01
        /*0010*/ 	.byte	0x02, 0x03, 0x01, 0x00, 0x02, 0x06, 0x01, 0x00, 0x04, 0x0b, 0x08, 0x00, 0x00, 0x00, 0x00, 0x00
        /*0020*/ 	.byte	0x00, 0x00, 0x00, 0x00


//--------------------- .nv.info._ZN7cutlass13device_kernelINS_4gemm6kernel13GemmUniversalIN4cute5tupleIJiiiiEEENS1_10collective13CollectiveMmaINS1_37MainloopSm90TmaGmmaWarpSpecializedFP8ILi2ENS5_IJNS4_1CILi2EEENSA_ILi1EEESC_EEENS1_35KernelTmaWarpSpecializedCooperativeEEENS5_IJNSA_ILi192EEESG_NSA_ILi256EEEEEENS_12float_e4m3_tENS5_IJlSC_lEEESJ_SK_NS4_8TiledMMAINS4_8MMA_AtomIJNS4_4SM904GMMA31MMA_64x192x32_F32E4M3E4M3_SS_TNILNSO_7ScaleInE1ELSQ_1EEEEEENS4_6LayoutISD_NS5_IJSC_NSA_ILi0EEESU_EEEEENS5_IJNS4_10UnderscoreESX_SX_EEEEENS4_13SM90_TMA_LOADENS4_14ComposedLayoutINS4_7SwizzleILi3ELi4ELi3EEENS4_18smem_ptr_flag_bitsILi8EEENST_INS5_IJNSA_ILi8EEENSA_ILi128EEEEEENS5_IJS17_SC_EEEEEEEvNS4_8identityENS4_23SM90_TMA_LOAD_MULTICASTES1B_vS1C_EENS_8epilogue10collective6detail29Sm90TmaWarpSpecializedAdapterINS1G_15DefaultEpilogueISJ_SK_SK_NS1F_6thread17LinearCombinationISJ_Li1EffLNS1K_9ScaleType4KindE0ELNS_15FloatRoundStyleE2ESJ_EENS1_15EpilogueDefaultEEEEEvvEEEEvNT_6ParamsE --------------------------
	.section	.nv.info._ZN7cutlass13device_kernelINS_4gemm6kernel13GemmUniversalIN4cute5tupleIJiiiiEEENS1_10collective13CollectiveMmaINS1_37MainloopSm90TmaGmmaWarpSpecializedFP8ILi2ENS5_IJNS4_1CILi2EEENSA_ILi1EEESC_EEENS1_35KernelTmaWarpSpecializedCooperativeEEENS5_IJNSA_ILi192EEESG_NSA_ILi256EEEEEENS_12float_e4m3_tENS5_IJlSC_lEEESJ_SK_NS4_8TiledMMAINS4_8MMA_AtomIJNS4_4SM904GMMA31MMA_64x192x32_F32E4M3E4M3_SS_TNILNSO_7ScaleInE1ELSQ_1EEEEEENS4_6LayoutISD_NS5_IJSC_NSA_ILi0EEESU_EEEEENS5_IJNS4_10UnderscoreESX_SX_EEEEENS4_13SM90_TMA_LOADENS4_14ComposedLayoutINS4_7SwizzleILi3ELi4ELi3EEENS4_18smem_ptr_flag_bitsILi8EEENST_INS5_IJNSA_ILi8EEENSA_ILi128EEEEEENS5_IJS17_SC_EEEEEEEvNS4_8identityENS4_23SM90_TMA_LOAD_MULTICASTES1B_vS1C_EENS_8epilogue10collective6detail29Sm90TmaWarpSpecializedAdapterINS1G_15DefaultEpilogueISJ_SK_SK_NS1F_6thread17LinearCombinationISJ_Li1EffLNS1K_9ScaleType4KindE0ELNS_15FloatRoundStyleE2ESJ_EENS1_15EpilogueDefaultEEEEEvvEEEEvNT_6ParamsE,"",@"SHT_CUDA_INFO"
	.sectionflags	@""
	.align	4


	//----- nvinfo : EIATTR_CUDA_API_VERSION
	.align		4
        /*0000*/ 	.byte	0x04, 0x37
        /*0002*/ 	.short	(.L_18 - .L_17)
.L_17:
        /*0004*/ 	.word	0x00000082


	//----- nvinfo : EIATTR_KPARAM_INFO
	.align		4
.L_18:
        /*0008*/ 	.byte	0x04, 0x17
        /*000a*/ 	.short	(.L_20 - .L_19)
.L_19:
        /*000c*/ 	.word	0x00000000
        /*0010*/ 	.short	0x0000
        /*0012*/ 	.short	0x0070
        /*0014*/ 	.byte	0x00, 0xf0, 0x01, 0x10


	//----- nvinfo : EIATTR_SPARSE_MMA_MASK
	.align		4
.L_20:
        /*0018*/ 	.byte	0x03, 0x50
        /*001a*/ 	.short	0x0000


	//----- nvinfo : EIATTR_MAXREG_COUNT
	.align		4
        /*001c*/ 	.byte	0x03, 0x1b
        /*001e*/ 	.short	0x00a8


	//----- nvinfo : EIATTR_NUM_BARRIERS
	.align		4
        /*0020*/ 	.byte	0x02, 0x4c
        /*0022*/ 	.byte	0x01
	.zero		1


	//----- nvinfo : EIATTR_ANNOTATIONS
	.align		4
        /*0024*/ 	.byte	0x04, 0x55
        /*0026*/ 	.short	(.L_22 - .L_21)


	//   ....[0]....
.L_21:
        /*0028*/ 	.word	0x00000001
        /*002c*/ 	.byte	0xf0, 0x06, 0x00, 0x00, 0x01, 0x00, 0x00, 0x00, 0xc0, 0x07, 0x00, 0x00, 0x01, 0x00, 0x00, 0x00
        /* <DEDUP_REMOVED lines=771> */
        /*306c*/ 	.byte	0xb0, 0xa1, 0x01, 0x00


	//----- nvinfo : EIATTR_MERCURY_ISA_VERSION
	.align		4
.L_22:
        /*3070*/ 	.byte	0x03, 0x5f
        /*3072*/ 	.short	0x0101


	//----- nvinfo : EIATTR_INT_WARP_WIDE_INSTR_OFFSETS
	.align		4
        /*3074*/ 	.byte	0x04, 0x31
        /*3076*/ 	.short	(.L_24 - .L_23)


	//   ....[0]....
.L_23:
        /*3078*/ 	.word	0x00000510


	//   ....[1]....
        /*307c*/ 	.word	0x00000530


	//   ....[2]....
        /*3080*/ 	.word	0x00000690


	//   ....[3]....
        /*3084*/ 	.word	0x00009bc0


	//----- nvinfo : EIATTR_COOP_GROUP_MASK_REGIDS
	.align		4
.L_24:
        /*3088*/ 	.byte	0x04, 0x29
        /*308a*/ 	.short	(.L_26 - .L_25)


	//   ....[0]....
.L_25:
        /*308c*/ 	.word	0xffffffff


	//   ....[1]....
        /*3090*/ 	.word	0xffffffff


	//   ....[2]....
        /*3094*/ 	.word	0xffffffff


	//   ....[3]....
        /*3098*/ 	.word	0xffffffff


	//   ....[4]....
        /*309c*/ 	.word	0xffffffff


	//   ....[5]....
        /*30a0*/ 	.word	0xffffffff


	//----- nvinfo : EIATTR_COOP_GROUP_INSTR_OFFSETS
	.align		4
.L_26:
        /*30a4*/ 	.byte	0x04, 0x28
        /*30a6*/ 	.short	(.L_28 - .L_27)


	//   ....[0]....
.L_27:
        /*30a8*/ 	.word	0x00000070


	//   ....[1]....
        /*30ac*/ 	.word	0x00000080


	//   ....[2]....
        /*30b0*/ 	.word	0x000001a0


	//   ....[3]....
        /*30b4*/ 	.word	0x00000380


	//   ....[4]....
        /*30b8*/ 	.word	0x00000800


	//   ....[5]....
        /*30bc*/ 	.word	0x000021a0


	//----- nvinfo : EIATTR_REG_RECONFIG
	.align		4
.L_28:
        /*30c0*/ 	.byte	0x01, 0x54
	.zero		2


	//----- nvinfo : EIATTR_MBARRIER_INSTR_OFFSETS
	.align		4
        /*30c4*/ 	.byte	0x04, 0x39
        /*30c6*/ 	.short	(.L_30 - .L_29)


	//   ....[0]....
.L_29:
        /*30c8*/ 	.word	0x00000320
        /*30cc*/ 	.word	0x000000ff
        /*30d0*/ 	.word	0x00000000
        /*30d4*/ 	.short	0x0100
        /*30d6*/ 	.byte	0x0a
	.zero		1


	//   ....[1]....
        /*30d8*/ 	.word	0x00000330
        /*30dc*/ 	.word	0x000000ff
        /*30e0*/ 	.word	0x00000010
        /*30e4*/ 	.short	0x0100
        /*30e6*/ 	.byte	0x0a
	.zero		1


	//   ....[2]....
        /*30e8*/ 	.word	0x00000340
        /*30ec*/ 	.word	0x000000ff
        /*30f0*/ 	.word	0x00000008
        /*30f4*/ 	.short	0x0100
        /*30f6*/ 	.byte	0x0a
	.zero		1


	//   ....[3]....
        /*30f8*/ 	.word	0x00000350
        /*30fc*/ 	.word	0x000000ff
        /*3100*/ 	.word	0x00000018
        /*3104*/ 	.short	0x0100
        /*3106*/ 	.byte	0x0a
	.zero		1


	//   ....[4]....
        /*3108*/ 	.word	0x00000720
        /*310c*/ 	.word	0x000000ff
        /*3110*/ 	.word	0x00000030
        /*3114*/ 	.short	0x0100
        /*3116*/ 	.byte	0x08
	.zero		1


	//   ....[5]....
        /*3118*/ 	.word	0x000007a0
        /*311c*/ 	.word	0x000000ff
        /*3120*/ 	.word	0x00000038
        /*3124*/ 	.short	0x0100
        /*3126*/ 	.byte	0x08
	.zero		1


	//   ....[6]....
        /*3128*/ 	.word	0x00002590
        /*312c*/ 	.word	0x000000ff
        /*3130*/ 	.word	0x00000000
        /*3134*/ 	.short	0x010a
        /*3136*/ 	.byte	0x06
	.zero		1


	//   ....[7]....
        /*3138*/ 	.word	0x000025d0
        /*313c*/ 	.word	0x000000ff
        /*3140*/ 	.word	0x00000000
        /*3144*/ 	.short	0x010a
        /*3146*/ 	.byte	0x06
	.zero		1


	//   ....[8]....
        /*3148*/ 	.word	0x00004d60
        /*314c*/ 	.word	0x000000ff
        /*3150*/ 	.word	0x00000000
        /*3154*/ 	.short	0x010a
        /*3156*/ 	.byte	0x16
	.zero		1


	//   ....[9]....
        /*3158*/ 	.word	0x00004da0
        /*315c*/ 	.word	0x000000ff
        /*3160*/ 	.word	0x00000000
        /*3164*/ 	.short	0x010a
        /*3166*/ 	.byte	0x16
	.zero		1


	//   ....[10]....
        /*3168*/ 	.word	0x000075f0
        /*316c*/ 	.word	0x000000e5
        /*3170*/ 	.word	0x00000000
        /*3174*/ 	.short	0x0101
        /*3176*/ 	.byte	0x3f
	.zero		1


	//   ....[11]....
        /*3178*/ 	.word	0x00009c60
        /*317c*/ 	.word	0x00000018
        /*3180*/ 	.word	0x00000000
        /*3184*/ 	.short	0x0101
        /*3186*/ 	.byte	0x3f
	.zero		1


	//   ....[12]....
        /*3188*/ 	.word	0x00019410
        /*318c*/ 	.word	0x0000000f
        /*3190*/ 	.word	0x00000010
        /*3194*/ 	.short	0x010a
        /*3196*/ 	.byte	0x3f
	.zero		1


	//   ....[13]....
        /*3198*/ 	.word	0x000198b0
        /*319c*/ 	.word	0x00000002
        /*31a0*/ 	.word	0x00000038
        /*31a4*/ 	.short	0x0101
        /*31a6*/ 	.byte	0x3f
	.zero		1


	//   ....[14]....
        /*31a8*/ 	.word	0x0001a020
        /*31ac*/ 	.word	0x00000005
        /*31b0*/ 	.word	0x00000000
        /*31b4*/ 	.short	0x010a
        /*31b6*/ 	.byte	0x3f
	.zero		1


	//   ....[15]....
        /*31b8*/ 	.word	0x0001a0a0
        /*31bc*/ 	.word	0x00000003
        /*31c0*/ 	.word	0x00000000
        /*31c4*/ 	.short	0x010a
        /*31c6*/ 	.byte	0x3f
	.zero		1


	//   ....[16]....
        /*31c8*/ 	.word	0x0001a110
        /*31cc*/ 	.word	0x00000003
        /*31d0*/ 	.word	0x00000000
        /*31d4*/ 	.short	0x010a
        /*31d6*/ 	.byte	0x3f
	.zero		1


	//   ....[17]....
        /*31d8*/ 	.word	0x0001a180
        /*31dc*/ 	.word	0x00000000
        /*31e0*/ 	.word	0x00000000
        /*31e4*/ 	.short	0x010a
        /*31e6*/ 	.byte	0x3f
	.zero		1


	//   ....[18]....
        /*31e8*/ 	.word	0x0001a260
        /*31ec*/ 	.word	0x0000000f
        /*31f0*/ 	.word	0x00000010
        /*31f4*/ 	.short	0x010a
        /*31f6*/ 	.byte	0x3f
	.zero		1


	//   ....[19]....
        /*31f8*/ 	.word	0x0001a330
        /*31fc*/ 	.word	0x00000005
        /*3200*/ 	.word	0x00000000
        /*3204*/ 	.short	0x010a
        /*3206*/ 	.byte	0x3f
	.zero		1


	//----- nvinfo : EIATTR_NUM_MBARRIERS
	.align		4
.L_30:
        /*3208*/ 	.byte	0x03, 0x38
        /*320a*/ 	.short	0x0006


	//----- nvinfo : EIATTR_EXIT_INSTR_OFFSETS
	.align		4
        /*320c*/ 	.byte	0x04, 0x1c
        /*320e*/ 	.short	(.L_32 - .L_31)


	//   ....[0]....
.L_31:
        /*3210*/ 	.word	0x00000990


	//   ....[1]....
        /*3214*/ 	.word	0x00001230


	//   ....[2]....
        /*3218*/ 	.word	0x00018b00


	//   ....[3]....
        /*321c*/ 	.word	0x000190a0


	//   ....[4]....
        /*3220*/ 	.word	0x0001a0f0


	//----- nvinfo : EIATTR_MAX_THREADS
	.align		4
.L_32:
        /*3224*/ 	.byte	0x04, 0x05
        /*3226*/ 	.short	(.L_34 - .L_33)
.L_33:
        /*3228*/ 	.word	0x00000180
        /*322c*/ 	.word	0x00000001
        /*3230*/ 	.word	0x00000001


	//----- nvinfo : EIATTR_CRS_STACK_SIZE
	.align		4
.L_34:
        /*3234*/ 	.byte	0x04, 0x1e
        /*3236*/ 	.short	(.L_36 - .L_35)
.L_35:
        /*3238*/ 	.word	0x00000000


	//----- nvinfo : EIATTR_CBANK_PARAM_SIZE
	.align		4
.L_36:
        /*323c*/ 	.byte	0x03, 0x19
        /*323e*/ 	.short	0x0470


	//----- nvinfo : EIATTR_PARAM_CBANK
	.align		4
        /*3240*/ 	.byte	0x04, 0x0a
        /*3242*/ 	.short	(.L_38 - .L_37)
	.align		4
.L_37:
        /*3244*/ 	.word	index@(.nv.constant0._ZN7cutlass13device_kernelINS_4gemm6kernel13GemmUniversalIN4cute5tupleIJiiiiEEENS1_10collective13CollectiveMmaINS1_37MainloopSm90TmaGmmaWarpSpecializedFP8ILi2ENS5_IJNS4_1CILi2EEENSA_ILi1EEESC_EEENS1_35KernelTmaWarpSpecializedCooperativeEEENS5_IJNSA_ILi192EEESG_NSA_ILi256EEEEEENS_12float_e4m3_tENS5_IJlSC_lEEESJ_SK_NS4_8TiledMMAINS4_8MMA_AtomIJNS4_4SM904GMMA31MMA_64x192x32_F32E4M3E4M3_SS_TNILNSO_7ScaleInE1ELSQ_1EEEEEENS4_6LayoutISD_NS5_IJSC_NSA_ILi0EEESU_EEEEENS5_IJNS4_10UnderscoreESX_SX_EEEEENS4_13SM90_TMA_LOADENS4_14ComposedLayoutINS4_7SwizzleILi3ELi4ELi3EEENS4_18smem_ptr_flag_bitsILi8EEENST_INS5_IJNSA_ILi8EEENSA_ILi128EEEEEENS5_IJS17_SC_EEEEEEEvNS4_8identityENS4_23SM90_TMA_LOAD_MULTICASTES1B_vS1C_EENS_8epilogue10collective6detail29Sm90TmaWarpSpecializedAdapterINS1G_15DefaultEpilogueISJ_SK_SK_NS1F_6thread17LinearCombinationISJ_Li1EffLNS1K_9ScaleType4KindE0ELNS_15FloatRoundStyleE2ESJ_EENS1_15EpilogueDefaultEEEEEvvEEEEvNT_6ParamsE)
        /*3248*/ 	.short	0x0210
        /*324a*/ 	.short	0x0470


	//----- nvinfo : EIATTR_SW_WAR
	.align		4
.L_38:
        /*324c*/ 	.byte	0x04, 0x36
        /*324e*/ 	.short	(.L_40 - .L_39)
.L_39:
        /*3250*/ 	.word	0x00000008
.L_40:


//--------------------- .nv.callgraph             --------------------------
	.section	.nv.callgraph,"",@"SHT_CUDA_CALLGRAPH"
	.align	4
	.sectionentsize	8
	.align		4
        /*0000*/ 	.word	0x00000000
	.align		4
        /*0004*/ 	.word	0xffffffff
	.align		4
        /*0008*/ 	.word	0x00000000
	.align		4
        /*000c*/ 	.word	0xfffffffe
	.align		4
        /*0010*/ 	.word	0x00000000
	.align		4
        /*0014*/ 	.word	0xfffffffd
	.align		4
        /*0018*/ 	.word	0x00000000
	.align		4
        /*001c*/ 	.word	0xfffffffc


//--------------------- .nv.constant4             --------------------------
	.section	.nv.constant4,"a",@progbits
	.align	8
	.align		8
.nv.constant4:
        /*0000*/ 	.dword	_ZN40_INTERNAL_161f28e5_4_k_cu_ca28b78b_189074cuda3std3__45__cpo5beginE
	.align		8
        /*0008*/ 	.dword	_ZN40_INTERNAL_161f28e5_4_k_cu_ca28b78b_189074cuda3std3__45__cpo3endE
	.align		8
        /*0010*/ 	.dword	_ZN40_INTERNAL_161f28e5_4_k_cu_ca28b78b_189074cuda3std3__45__cpo6cbeginE
	.align		8
        /*0018*/ 	.dword	_ZN40_INTERNAL_161f28e5_4_k_cu_ca28b78b_189074cuda3std3__45__cpo4cendE
	.align		8
        /*0020*/ 	.dword	_ZN40_INTERNAL_161f28e5_4_k_cu_ca28b78b_189074cuda3std3__442_GLOBAL__N__161f28e5_4_k_cu_ca28b78b_189076ignoreE
	.align		8
        /*0028*/ 	.dword	_ZN40_INTERNAL_161f28e5_4_k_cu_ca28b78b_189074cuda3std3__419piecewise_constructE
	.align		8
        /*0030*/ 	.dword	_ZN40_INTERNAL_161f28e5_4_k_cu_ca28b78b_189074cuda3std3__48in_placeE
	.align		8
        /*0038*/ 	.dword	_ZN40_INTERNAL_161f28e5_4_k_cu_ca28b78b_189074cuda3std6ranges3__45__cpo4swapE
	.align		8
        /*0040*/ 	.dword	_ZN40_INTERNAL_161f28e5_4_k_cu_ca28b78b_189074cuda3std6ranges3__45__cpo9iter_moveE
	.align		8
        /*0048*/ 	.dword	_ZN40_INTERNAL_161f28e5_4_k_cu_ca28b78b_189074cute7productE
	.align		8
        /*0050*/ 	.dword	_ZN40_INTERNAL_161f28e5_4_k_cu_ca28b78b_189074cute1_E


//--------------------- .text._ZN7cutlass13device_kernelINS_4gemm6kernel13GemmUniversalIN4cute5tupleIJiiiiEEENS1_10collective13CollectiveMmaINS1_37MainloopSm90TmaGmmaWarpSpecializedFP8ILi2ENS5_IJNS4_1CILi2EEENSA_ILi1EEESC_EEENS1_35KernelTmaWarpSpecializedCooperativeEEENS5_IJNSA_ILi192EEESG_NSA_ILi256EEEEEENS_12float_e4m3_tENS5_IJlSC_lEEESJ_SK_NS4_8TiledMMAINS4_8MMA_AtomIJNS4_4SM904GMMA31MMA_64x192x32_F32E4M3E4M3_SS_TNILNSO_7ScaleInE1ELSQ_1EEEEEENS4_6LayoutISD_NS5_IJSC_NSA_ILi0EEESU_EEEEENS5_IJNS4_10UnderscoreESX_SX_EEEEENS4_13SM90_TMA_LOADENS4_14ComposedLayoutINS4_7SwizzleILi3ELi4ELi3EEENS4_18smem_ptr_flag_bitsILi8EEENST_INS5_IJNSA_ILi8EEENSA_ILi128EEEEEENS5_IJS17_SC_EEEEEEEvNS4_8identityENS4_23SM90_TMA_LOAD_MULTICASTES1B_vS1C_EENS_8epilogue10collective6detail29Sm90TmaWarpSpecializedAdapterINS1G_15DefaultEpilogueISJ_SK_SK_NS1F_6thread17LinearCombinationISJ_Li1EffLNS1K_9ScaleType4KindE0ELNS_15FloatRoundStyleE2ESJ_EENS1_15EpilogueDefaultEEEEEvvEEEEvNT_6ParamsE --------------------------
	.section	.text._ZN7cutlass13device_kernelINS_4gemm6kernel13GemmUniversalIN4cute5tupleIJiiiiEEENS1_10collective13CollectiveMmaINS1_37MainloopSm90TmaGmmaWarpSpecializedFP8ILi2ENS5_IJNS4_1CILi2EEENSA_ILi1EEESC_EEENS1_35KernelTmaWarpSpecializedCooperativeEEENS5_IJNSA_ILi192EEESG_NSA_ILi256EEEEEENS_12float_e4m3_tENS5_IJlSC_lEEESJ_SK_NS4_8TiledMMAINS4_8MMA_AtomIJNS4_4SM904GMMA31MMA_64x192x32_F32E4M3E4M3_SS_TNILNSO_7ScaleInE1ELSQ_1EEEEEENS4_6LayoutISD_NS5_IJSC_NSA_ILi0EEESU_EEEEENS5_IJNS4_10UnderscoreESX_SX_EEEEENS4_13SM90_TMA_LOADENS4_14ComposedLayoutINS4_7SwizzleILi3ELi4ELi3EEENS4_18smem_ptr_flag_bitsILi8EEENST_INS5_IJNSA_ILi8EEENSA_ILi128EEEEEENS5_IJS17_SC_EEEEEEEvNS4_8identityENS4_23SM90_TMA_LOAD_MULTICASTES1B_vS1C_EENS_8epilogue10collective6detail29Sm90TmaWarpSpecializedAdapterINS1G_15DefaultEpilogueISJ_SK_SK_NS1F_6thread17LinearCombinationISJ_Li1EffLNS1K_9ScaleType4KindE0ELNS_15FloatRoundStyleE2ESJ_EENS1_15EpilogueDefaultEEEEEvvEEEEvNT_6ParamsE,"ax",@progbits
	.align	128
.text._ZN7cutlass13device_kernelINS_4gemm6kernel13GemmUniversalIN4cute5tupleIJiiiiEEENS1_10collective13CollectiveMmaINS1_37MainloopSm90TmaGmmaWarpSpecializedFP8ILi2ENS5_IJNS4_1CILi2EEENSA_ILi1EEESC_EEENS1_35KernelTmaWarpSpecializedCooperativeEEENS5_IJNSA_ILi192EEESG_NSA_ILi256EEEEEENS_12float_e4m3_tENS5_IJlSC_lEEESJ_SK_NS4_8TiledMMAINS4_8MMA_AtomIJNS4_4SM904GMMA31MMA_64x192x32_F32E4M3E4M3_SS_TNILNSO_7ScaleInE1ELSQ_1EEEEEENS4_6LayoutISD_NS5_IJSC_NSA_ILi0EEESU_EEEEENS5_IJNS4_10UnderscoreESX_SX_EEEEENS4_13SM90_TMA_LOADENS4_14ComposedLayoutINS4_7SwizzleILi3ELi4ELi3EEENS4_18smem_ptr_flag_bitsILi8EEENST_INS5_IJNSA_ILi8EEENSA_ILi128EEEEEENS5_IJS17_SC_EEEEEEEvNS4_8identityENS4_23SM90_TMA_LOAD_MULTICASTES1B_vS1C_EENS_8epilogue10collective6detail29Sm90TmaWarpSpecializedAdapterINS1G_15DefaultEpilogueISJ_SK_SK_NS1F_6thread17LinearCombinationISJ_Li1EffLNS1K_9ScaleType4KindE0ELNS_15FloatRoundStyleE2ESJ_EENS1_15EpilogueDefaultEEEEEvvEEEEvNT_6ParamsE:
        .type           _ZN7cutlass13device_kernelINS_4gemm6kernel13GemmUniversalIN4cute5tupleIJiiiiEEENS1_10collective13CollectiveMmaINS1_37MainloopSm90TmaGmmaWarpSpecializedFP8ILi2ENS5_IJNS4_1CILi2EEENSA_ILi1EEESC_EEENS1_35KernelTmaWarpSpecializedCooperativeEEENS5_IJNSA_ILi192EEESG_NSA_ILi256EEEEEENS_12float_e4m3_tENS5_IJlSC_lEEESJ_SK_NS4_8TiledMMAINS4_8MMA_AtomIJNS4_4SM904GMMA31MMA_64x192x32_F32E4M3E4M3_SS_TNILNSO_7ScaleInE1ELSQ_1EEEEEENS4_6LayoutISD_NS5_IJSC_NSA_ILi0EEESU_EEEEENS5_IJNS4_10UnderscoreESX_SX_EEEEENS4_13SM90_TMA_LOADENS4_14ComposedLayoutINS4_7SwizzleILi3ELi4ELi3EEENS4_18smem_ptr_flag_bitsILi8EEENST_INS5_IJNSA_ILi8EEENSA_ILi128EEEEEENS5_IJS17_SC_EEEEEEEvNS4_8identityENS4_23SM90_TMA_LOAD_MULTICASTES1B_vS1C_EENS_8epilogue10collective6detail29Sm90TmaWarpSpecializedAdapterINS1G_15DefaultEpilogueISJ_SK_SK_NS1F_6thread17LinearCombinationISJ_Li1EffLNS1K_9ScaleType4KindE0ELNS_15FloatRoundStyleE2ESJ_EENS1_15EpilogueDefaultEEEEEvvEEEEvNT_6ParamsE,@function
        .size           _ZN7cutlass13device_kernelINS_4gemm6kernel13GemmUniversalIN4cute5tupleIJiiiiEEENS1_10collective13CollectiveMmaINS1_37MainloopSm90TmaGmmaWarpSpecializedFP8ILi2ENS5_IJNS4_1CILi2EEENSA_ILi1EEESC_EEENS1_35KernelTmaWarpSpecializedCooperativeEEENS5_IJNSA_ILi192EEESG_NSA_ILi256EEEEEENS_12float_e4m3_tENS5_IJlSC_lEEESJ_SK_NS4_8TiledMMAINS4_8MMA_AtomIJNS4_4SM904GMMA31MMA_64x192x32_F32E4M3E4M3_SS_TNILNSO_7ScaleInE1ELSQ_1EEEEEENS4_6LayoutISD_NS5_IJSC_NSA_ILi0EEESU_EEEEENS5_IJNS4_10UnderscoreESX_SX_EEEEENS4_13SM90_TMA_LOADENS4_14ComposedLayoutINS4_7SwizzleILi3ELi4ELi3EEENS4_18smem_ptr_flag_bitsILi8EEENST_INS5_IJNSA_ILi8EEENSA_ILi128EEEEEENS5_IJS17_SC_EEEEEEEvNS4_8identityENS4_23SM90_TMA_LOAD_MULTICASTES1B_vS1C_EENS_8epilogue10collective6detail29Sm90TmaWarpSpecializedAdapterINS1G_15DefaultEpilogueISJ_SK_SK_NS1F_6thread17LinearCombinationISJ_Li1EffLNS1K_9ScaleType4KindE0ELNS_15FloatRoundStyleE2ESJ_EENS1_15EpilogueDefaultEEEEEvvEEEEvNT_6ParamsE,(.L_x_456 - _ZN7cutlass13device_kernelINS_4gemm6kernel13GemmUniversalIN4cute5tupleIJiiiiEEENS1_10collective13CollectiveMmaINS1_37MainloopSm90TmaGmmaWarpSpecializedFP8ILi2ENS5_IJNS4_1CILi2EEENSA_ILi1EEESC_EEENS1_35KernelTmaWarpSpecializedCooperativeEEENS5_IJNSA_ILi192EEESG_NSA_ILi256EEEEEENS_12float_e4m3_tENS5_IJlSC_lEEESJ_SK_NS4_8TiledMMAINS4_8MMA_AtomIJNS4_4SM904GMMA31MMA_64x192x32_F32E4M3E4M3_SS_TNILNSO_7ScaleInE1ELSQ_1EEEEEENS4_6LayoutISD_NS5_IJSC_NSA_ILi0EEESU_EEEEENS5_IJNS4_10UnderscoreESX_SX_EEEEENS4_13SM90_TMA_LOADENS4_14ComposedLayoutINS4_7SwizzleILi3ELi4ELi3EEENS4_18smem_ptr_flag_bitsILi8EEENST_INS5_IJNSA_ILi8EEENSA_ILi128EEEEEENS5_IJS17_SC_EEEEEEEvNS4_8identityENS4_23SM90_TMA_LOAD_MULTICASTES1B_vS1C_EENS_8epilogue10collective6detail29Sm90TmaWarpSpecializedAdapterINS1G_15DefaultEpilogueISJ_SK_SK_NS1F_6thread17LinearCombinationISJ_Li1EffLNS1K_9ScaleType4KindE0ELNS_15FloatRoundStyleE2ESJ_EENS1_15EpilogueDefaultEEEEEvvEEEEvNT_6ParamsE)
        .other          _ZN7cutlass13device_kernelINS_4gemm6kernel13GemmUniversalIN4cute5tupleIJiiiiEEENS1_10collective13CollectiveMmaINS1_37MainloopSm90TmaGmmaWarpSpecializedFP8ILi2ENS5_IJNS4_1CILi2EEENSA_ILi1EEESC_EEENS1_35KernelTmaWarpSpecializedCooperativeEEENS5_IJNSA_ILi192EEESG_NSA_ILi256EEEEEENS_12float_e4m3_tENS5_IJlSC_lEEESJ_SK_NS4_8TiledMMAINS4_8MMA_AtomIJNS4_4SM904GMMA31MMA_64x192x32_F32E4M3E4M3_SS_TNILNSO_7ScaleInE1ELSQ_1EEEEEENS4_6LayoutISD_NS5_IJSC_NSA_ILi0EEESU_EEEEENS5_IJNS4_10UnderscoreESX_SX_EEEEENS4_13SM90_TMA_LOADENS4_14ComposedLayoutINS4_7SwizzleILi3ELi4ELi3EEENS4_18smem_ptr_flag_bitsILi8EEENST_INS5_IJNSA_ILi8EEENSA_ILi128EEEEEENS5_IJS17_SC_EEEEEEEvNS4_8identityENS4_23SM90_TMA_LOAD_MULTICASTES1B_vS1C_EENS_8epilogue10collective6detail29Sm90TmaWarpSpecializedAdapterINS1G_15DefaultEpilogueISJ_SK_SK_NS1F_6thread17LinearCombinationISJ_Li1EffLNS1K_9ScaleType4KindE0ELNS_15FloatRoundStyleE2ESJ_EENS1_15EpilogueDefaultEEEEEvvEEEEvNT_6ParamsE,@"STO_CUDA_ENTRY STV_DEFAULT"
_ZN7cutlass13device_kernelINS_4gemm6kernel13GemmUniversalIN4cute5tupleIJiiiiEEENS1_10collective13CollectiveMmaINS1_37MainloopSm90TmaGmmaWarpSpecializedFP8ILi2ENS5_IJNS4_1CILi2EEENSA_ILi1EEESC_EEENS1_35KernelTmaWarpSpecializedCooperativeEEENS5_IJNSA_ILi192EEESG_NSA_ILi256EEEEEENS_12float_e4m3_tENS5_IJlSC_lEEESJ_SK_NS4_8TiledMMAINS4_8MMA_AtomIJNS4_4SM904GMMA31MMA_64x192x32_F32E4M3E4M3_SS_TNILNSO_7ScaleInE1ELSQ_1EEEEEENS4_6LayoutISD_NS5_IJSC_NSA_ILi0EEESU_EEEEENS5_IJNS4_10UnderscoreESX_SX_EEEEENS4_13SM90_TMA_LOADENS4_14ComposedLayoutINS4_7SwizzleILi3ELi4ELi3EEENS4_18smem_ptr_flag_bitsILi8EEENST_INS5_IJNSA_ILi8EEENSA_ILi128EEEEEENS5_IJS17_SC_EEEEEEEvNS4_8identityENS4_23SM90_TMA_LOAD_MULTICASTES1B_vS1C_EENS_8epilogue10collective6detail29Sm90TmaWarpSpecializedAdapterINS1G_15DefaultEpilogueISJ_SK_SK_NS1F_6thread17LinearCombinationISJ_Li1EffLNS1K_9ScaleType4KindE0ELNS_15FloatRoundStyleE2ESJ_EENS1_15EpilogueDefaultEEEEEvvEEEEvNT_6ParamsE:
[----:B------:R-:W0:Y:S02]  /*0000*/  LDC R1, c[0x0][0x28] ;  /* 0x00000a00ff017b82 */ /* 0x000e240000000800 */
[----:B0-----:R-:W-:Y:S01]  /*0010*/  VIADD R1, R1, 0xfffffcf8 ;  /* 0xfffffcf801017836 */ /* 0x001fe20000000000 */
[----:B------:R-:W0:Y:S01]  /*0020*/  S2R R4, SR_TID.X ;  /* 0x0000000000047919 */ /* 0x000e220000002100 */
[----:B------:R-:W-:Y:S01]  /*0030*/  ELECT P0, URZ, PT ;  /* 0x00000000003f782f */ /* 0x000fe20003800000 */
[----:B------:R-:W-:Y:S01]  /*0040*/  BSSY B0, `(.L_x_0) ;  /* 0x0000015000007945 */ /* 0x000fe20003800000 */
[--C-:B0-----:R-:W-:Y:S02]  /*0050*/  SHF.R.U32.HI R0, RZ, 0x5, R4.reuse ;  /* 0x00000005ff007819 */ /* 0x101fe40000011604 */
[----:B------:R-:W-:-:S03]  /*0060*/  SHF.R.U32.HI R2, RZ, 0x7, R4 ;  /* 0x00000007ff027819 */ /* 0x000fc60000011604 */
[----:B------:R-:W0:Y:S04]  /*0070*/  SHFL.IDX PT, R3, R0, RZ, 0x1f ;  /* 0x00001fff00037589 */ /* 0x000e2800000e0000 */
[----:B------:R-:W1:Y:S01]  /*0080*/  SHFL.IDX PT, R2, R2, RZ, 0x1f ;  /* 0x00001fff02027589 */ /* 0x000e6200000e0000 */
[----:B0-----:R-:W-:Y:S02]  /*0090*/  R2UR UR4, R3 ;  /* 0x00000000030472ca */ /* 0x001fe400000e0000 */
[----:B-1----:R-:W-:-:S11]  /*00a0*/  R2UR UR8, R2 ;  /* 0x00000000020872ca */ /* 0x002fd600000e0000 */
[----:B------:R-:W-:Y:S02]  /*00b0*/  USHF.R.S32.HI UR5, URZ, 0x1f, UR4 ;  /* 0x0000001f3f057899 */ /* 0x000fe40008011404 */
[----:B------:R-:W-:Y:S02]  /*00c0*/  ISETP.NE.OR P0, PT, RZ, UR4, !P0 ;  /* 0x00000004ff007c0c */ /* 0x000fe4000c705670 */
[----:B------:R-:W-:-:S04]  /*00d0*/  ULEA.HI UR5, UR5, UR4, URZ, 0x2 ;  /* 0x0000000405057291 */ /* 0x000fc8000f8f103f */
[----:B------:R-:W-:-:S04]  /*00e0*/  ULOP3.LUT UR5, UR5, 0xfffffffc, URZ, 0xc0, !UPT ;  /* 0xfffffffc05057892 */ /* 0x000fc8000f8ec03f */
[----:B------:R-:W-:-:S03]  /*00f0*/  UIADD3 UR6, UR4, -UR5, URZ ;  /* 0x8000000504067290 */ /* 0x000fc6000fffe03f */
[----:B------:R-:W-:Y:S09]  /*0100*/  @P0 BRA `(.L_x_1) ;  /* 0x0000000000200947 */ /* 0x000ff20003800000 */
[----:B------:R-:W-:Y:S02]  /*0110*/  ULDC.64 UR4, c[0x0][0x198] ;  /* 0x0000660000047ab9 */ /* 0x000fe40000000a00 */
[----:B------:R-:W-:Y:S02]  /*0120*/  UIADD3 UR10, UP0, UR4, 0xf0, URZ ;  /* 0x000000f0040a7890 */ /* 0x000fe4000ff1e03f */
[----:B------:R-:W-:Y:S02]  /*0130*/  UIADD3 UR4, UP1, UR4, 0x1f0, URZ ;  /* 0x000001f004047890 */ /* 0x000fe4000ff3e03f */
[----:B------:R-:W-:Y:S02]  /*0140*/  UIADD3.X UR11, URZ, UR5, URZ, UP0, !UPT ;  /* 0x000000053f0b7290 */ /* 0x000fe400087fe43f */
[----:B------:R-:W-:-:S07]  /*0150*/  UIADD3.X UR5, URZ, UR5, URZ, UP1, !UPT ;  /* 0x000000053f057290 */ /* 0x000fce0008ffe43f */
[----:B------:R0:W-:Y:S02]  /*0160*/  UTMACCTL.PF [UR10] ;  /* 0x000000000a0079b9 */ /* 0x0001e40008040000 */
[----:B------:R0:W-:Y:S02]  /*0170*/  UTMACCTL.PF [UR4] ;  /* 0x00000000040079b9 */ /* 0x0001e40008040000 */
[----:B0-----:R-:W-:Y:S01]  /*0180*/  NOP ;  /* 0x0000000000007918 */ /* 0x001fe20000000000 */
.L_x_1:
[----:B------:R-:W-:Y:S05]  /*0190*/  BSYNC B0 ;  /* 0x0000000000007941 */ /* 0x000fea0003800000 */
.L_x_0:
[----:B------:R-:W0:Y:S01]  /*01a0*/  SHFL.IDX PT, R3, R0, RZ, 0x1f ;  /* 0x00001fff00037589 */ /* 0x000e2200000e0000 */
[----:B------:R-:W-:Y:S01]  /*01b0*/  UISETP.NE.AND UP0, UPT, UR6, 0x3, UPT ;  /* 0x000000030600788c */ /* 0x000fe2000bf05270 */
[----:B------:R-:W-:Y:S01]  /*01c0*/  ISETP.NE.AND P1, PT, RZ, UR8, PT ;  /* 0x00000008ff007c0c */ /* 0x000fe2000bf25270 */
[----:B------:R-:W-:Y:S02]  /*01d0*/  UIADD3 UR11, UR8, -0x1, URZ ;  /* 0xffffffff080b7890 */ /* 0x000fe4000fffe03f */
[----:B------:R-:W-:Y:S02]  /*01e0*/  UISETP.EQ.OR UP0, UPT, UR6, URZ, !UP0 ;  /* 0x0000003f0600728c */ /* 0x000fe4000c702670 */
[----:B------:R-:W-:Y:S02]  /*01f0*/  UISETP.GE.U32.AND UP1, UPT, UR11, 0x2, UPT ;  /* 0x000000020b00788c */ /* 0x000fe4000bf26070 */
[----:B------:R-:W-:-:S04]  /*0200*/  UISETP.EQ.AND UP0, UPT, UR8, URZ, UP0 ;  /* 0x0000003f0800728c */ /* 0x000fc80008702270 */
[----:B------:R-:W-:-:S04]  /*0210*/  USEL UR7, URZ, 0x1, !UP0 ;  /* 0x000000013f077887 */ /* 0x000fc8000c000000 */
[----:B------:R-:W-:Y:S01]  /*0220*/  USEL UR7, UR7, 0x2, UP1 ;  /* 0x0000000207077887 */ /* 0x000fe20008800000 */
[----:B0-----:R-:W-:-:S13]  /*0230*/  ISETP.NE.AND P0, PT, R3, RZ, PT ;  /* 0x000000ff0300720c */ /* 0x001fda0003f05270 */
[----:B------:R-:W-:Y:S05]  /*0240*/  @P0 BRA `(.L_x_2) ;  /* 0x0000000000480947 */ /* 0x000fea0003800000 */
[----:B------:R-:W0:Y:S01]  /*0250*/  S2UR UR10, SR_CgaCtaId ;  /* 0x00000000000a79c3 */ /* 0x000e220000008800 */
[----:B------:R-:W-:Y:S01]  /*0260*/  UMOV UR4, 0x400 ;  /* 0x0000040000047882 */ /* 0x000fe20000000000 */
[----:B------:R-:W-:Y:S01]  /*0270*/  UMOV UR5, 0x1 ;  /* 0x0000000100057882 */ /* 0x000fe20000000000 */
[----:B------:R-:W-:Y:S01]  /*0280*/  UMOV UR8, 0x4 ;  /* 0x0000000400087882 */ /* 0x000fe20000000000 */
[----:B------:R-:W-:Y:S01]  /*0290*/  ELECT P0, URZ, PT ;  /* 0x00000000003f782f */ /* 0x000fe20003800000 */
[----:B------:R-:W-:-:S04]  /*02a0*/  UIADD3 UR8, -UR8, 0x100000, URZ ;  /* 0x0010000008087890 */ /* 0x000fc8000fffe13f */
[----:B------:R-:W-:Y:S02]  /*02b0*/  USHF.L.U32 UR9, UR8, 0xb, URZ ;  /* 0x0000000b08097899 */ /* 0x000fe4000800063f */
[----:B------:R-:W-:Y:S02]  /*02c0*/  USHF.L.U32 UR8, UR8, 0x1, URZ ;  /* 0x0000000108087899 */ /* 0x000fe4000800063f */
[----:B0-----:R-:W-:Y:S02]  /*02d0*/  ULEA UR10, UR10, UR4, 0x18 ;  /* 0x000000040a0a7291 */ /* 0x001fe4000f8ec03f */
[----:B------:R-:W-:-:S04]  /*02e0*/  UIADD3 UR4, -UR5, 0x100000, URZ ;  /* 0x0010000005047890 */ /* 0x000fc8000fffe13f */
[----:B------:R-:W-:Y:S02]  /*02f0*/  USHF.L.U32 UR5, UR4, 0xb, URZ ;  /* 0x0000000b04057899 */ /* 0x000fe4000800063f */
[----:B------:R-:W-:Y:S01]  /*0300*/  USHF.L.U32 UR4, UR4, 0x1, URZ ;  /* 0x0000000104047899 */ /* 0x000fe2000800063f */
[----:B------:R-:W0:Y:S11]  /*0310*/  FENCE.VIEW.ASYNC.S ;  /* 0x00000000000073c6 */ /* 0x000e360000000000 */
[----:B0-----:R0:W1:Y:S01]  /*0320*/  SYNCS.EXCH.64 URZ, [UR10], UR4 ;  /* 0x000000040a3f75b2 */ /* 0x0010620008000100 */
[----:B------:R0:W2:Y:S01]  /*0330*/  SYNCS.EXCH.64 URZ, [UR10+0x10], UR8 ;  /* 0x000010080a3f75b2 */ /* 0x0000a20008000100 */
[----:B------:R0:W3:Y:S01]  /*0340*/  SYNCS.EXCH.64 URZ, [UR10+0x8], UR4 ;  /* 0x000008040a3f75b2 */ /* 0x0000e20008000100 */
[----:B------:R0:W4:Y:S01]  /*0350*/  SYNCS.EXCH.64 URZ, [UR10+0x18], UR8 ;  /* 0x000018080a3f75b2 */ /* 0x0001220008000100 */
[----:B------:R-:W-:Y:S01]  /*0360*/  NOP ;  /* 0x0000000000007918 */ /* 0x000fe20000000000 */
.L_x_2:
[----:B------:R-:W-:Y:S01]  /*0370*/  SHF.R.S32.HI R2, RZ, 0x1f, R4 ;  /* 0x0000001fff027819 */ /* 0x000fe20000011404 */
[----:B------:R-:W5:Y:S01]  /*0380*/  SHFL.IDX PT, R0, R0, RZ, 0x1f ;  /* 0x00001fff00007589 */ /* 0x000f6200000e0000 */
[----:B0-----:R-:W0:Y:S01]  /*0390*/  S2UR UR10, SR_CTAID.X ;  /* 0x00000000000a79c3 */ /* 0x001e220000002500 */
[----:B------:R-:W-:Y:S02]  /*03a0*/  ELECT P0, URZ, PT ;  /* 0x00000000003f782f */ /* 0x000fe40003800000 */
[----:B------:R-:W-:Y:S01]  /*03b0*/  LEA.HI R2, R2, R4, RZ, 0x7 ;  /* 0x0000000402027211 */ /* 0x000fe200078f38ff */
[----:B------:R-:W-:Y:S01]  /*03c0*/  ULDC UR4, c[0x0][0x150] ;  /* 0x0000540000047ab9 */ /* 0x000fe20000000800 */
[----:B------:R-:W-:Y:S01]  /*03d0*/  SHF.R.S32.HI R6, RZ, 0x1f, R3 ;  /* 0x0000001fff067819 */ /* 0x000fe20000011403 */
[----:B------:R-:W-:Y:S01]  /*03e0*/  NOP ;  /* 0x0000000000007918 */ /* 0x000fe20000000000 */
[----:B------:R-:W-:Y:S01]  /*03f0*/  LOP3.LUT R2, R2, 0xffffff80, RZ, 0xc0, !PT ;  /* 0xffffff8002027812 */ /* 0x000fe200078ec0ff */
[----:B------:R-:W-:Y:S01]  /*0400*/  NOP ;  /* 0x0000000000007918 */ /* 0x000fe20000000000 */
[----:B------:R-:W-:Y:S01]  /*0410*/  LEA.HI R6, R6, R3, RZ, 0x2 ;  /* 0x0000000306067211 */ /* 0x000fe200078f10ff */
[----:B------:R-:W1:Y:S02]  /*0420*/  LDC R8, c[0x0][0x144] ;  /* 0x00005100ff087b82 */ /* 0x000e640000000800 */
[----:B------:R-:W-:Y:S01]  /*0430*/  IMAD.IADD R4, R4, 0x1, -R2 ;  /* 0x0000000104047824 */ /* 0x000fe200078e0a02 */
[----:B------:R-:W-:Y:S01]  /*0440*/  LOP3.LUT R6, R6, 0x3ffffffc, RZ, 0xc0, !PT ;  /* 0x3ffffffc06067812 */ /* 0x000fe200078ec0ff */
[----:B------:R-:W2:Y:S03]  /*0450*/  S2R R2, SR_CTAID.Y ;  /* 0x0000000000027919 */ /* 0x000ea60000002600 */
[----:B------:R-:W-:Y:S01]  /*0460*/  SHF.R.S32.HI R5, RZ, 0x1f, R4 ;  /* 0x0000001fff057819 */ /* 0x000fe20000011404 */
[----:B------:R-:W-:Y:S01]  /*0470*/  IMAD.IADD R6, R3, 0x1, -R6 ;  /* 0x0000000103067824 */ /* 0x000fe200078e0a06 */
[----:B------:R-:W3:Y:S02]  /*0480*/  LDC R13, c[0x0][0x148] ;  /* 0x00005200ff0d7b82 */ /* 0x000ee40000000800 */
[----:B------:R-:W-:-:S02]  /*0490*/  LEA.HI R5, R5, R4, RZ, 0x3 ;  /* 0x0000000405057211 */ /* 0x000fc400078f18ff */
[----:B-----5:R-:W-:Y:S02]  /*04a0*/  ISETP.NE.OR P0, PT, R0, RZ, !P0 ;  /* 0x000000ff0000720c */ /* 0x020fe40004705670 */
[--C-:B------:R-:W-:Y:S02]  /*04b0*/  SHF.R.S32.HI R0, RZ, 0x3, R5.reuse ;  /* 0x00000003ff007819 */ /* 0x100fe40000011405 */
[----:B------:R-:W-:Y:S02]  /*04c0*/  SHF.R.S32.HI R5, RZ, 0x1f, R5 ;  /* 0x0000001fff057819 */ /* 0x000fe40000011405 */
[----:B0-----:R-:W-:Y:S02]  /*04d0*/  I2FP.F32.U32 R7, UR10 ;  /* 0x0000000a00077c45 */ /* 0x001fe40008201000 */
[----:B------:R-:W-:-:S03]  /*04e0*/  LEA.HI R5, R5, R0, RZ, 0x2 ;  /* 0x0000000005057211 */ /* 0x000fc600078f10ff */
[----:B------:R-:W-:Y:S01]  /*04f0*/  FMUL R7, R7, UR4 ;  /* 0x0000000407077c20 */ /* 0x000fe20008400000 */
[----:B------:R-:W-:Y:S01]  /*0500*/  LOP3.LUT R5, R5, 0xfffffffc, RZ, 0xc0, !PT ;  /* 0xfffffffc05057812 */ /* 0x000fe200078ec0ff */
[----:B------:R-:W-:Y:S01]  /*0510*/  VOTEU.ALL UP0, P0 ;  /* 0x00000000003f7886 */ /* 0x000fe20000000000 */
[----:B------:R-:W-:Y:S01]  /*0520*/  ULDC UR4, c[0x0][0x154] ;  /* 0x0000550000047ab9 */ /* 0x000fe20000000800 */
[----:B------:R-:W-:Y:S02]  /*0530*/  VOTEU.ALL UP1, P0 ;  /* 0x00000000003f7886 */ /* 0x000fe40000020000 */
[----:B------:R-:W0:Y:S01]  /*0540*/  F2I.U32.TRUNC.NTZ R7, R7 ;  /* 0x0000000700077305 */ /* 0x000e22000020f000 */
[----:B------:R-:W-:Y:S01]  /*0550*/  IMAD.IADD R5, R0, 0x1, -R5 ;  /* 0x0000000100057824 */ /* 0x000fe200078e0a05 */
[----:B------:R-:W5:Y:S01]  /*0560*/  @!UP0 S2UR UR9, SR_CgaCtaId ;  /* 0x00000000000989c3 */ /* 0x000f620000008800 */
[----:B------:R-:W-:Y:S02]  /*0570*/  @!UP0 UMOV UR8, 0x400 ;  /* 0x0000040000088882 */ /* 0x000fe40000000000 */
[----:B------:R-:W-:Y:S01]  /*0580*/  IMAD R5, R6, 0x4, R5 ;  /* 0x0000000406057824 */ /* 0x000fe200078e0205 */
[----:B--2---:R-:W-:-:S04]  /*0590*/  I2FP.F32.U32 R6, R2 ;  /* 0x0000000200067245 */ /* 0x004fc80000201000 */
[----:B------:R-:W-:Y:S01]  /*05a0*/  LEA.HI R0, R5, R5, RZ, 0x1 ;  /* 0x0000000505007211 */ /* 0x000fe200078f08ff */
[----:B------:R-:W-:Y:S01]  /*05b0*/  FMUL R6, R6, UR4 ;  /* 0x0000000406067c20 */ /* 0x000fe20008400000 */
[----:B------:R-:W-:Y:S02]  /*05c0*/  UMOV UR4, 0x20 ;  /* 0x0000002000047882 */ /* 0x000fe40000000000 */
[----:B------:R-:W-:Y:S01]  /*05d0*/  LOP3.LUT R0, R0, 0xfffffffe, RZ, 0xc0, !PT ;  /* 0xfffffffe00007812 */ /* 0x000fe200078ec0ff */
[----:B0-----:R-:W-:Y:S01]  /*05e0*/  IMAD.MOV R11, RZ, RZ, -R7 ;  /* 0x000000ffff0b7224 */ /* 0x001fe200078e0a07 */
[----:B------:R-:W-:-:S04]  /*05f0*/  @!UP0 UIADD3 UR4, -UR4, 0x100000, URZ ;  /* 0x0010000004048890 */ /* 0x000fc8000fffe13f */
[----:B------:R-:W-:Y:S02]  /*0600*/  @!UP0 USHF.L.U32 UR5, UR4, 0xb, URZ ;  /* 0x0000000b04058899 */ /* 0x000fe4000800063f */
[----:B------:R-:W-:Y:S01]  /*0610*/  @!UP0 USHF.L.U32 UR4, UR4, 0x1, URZ ;  /* 0x0000000104048899 */ /* 0x000fe2000800063f */
[----:B------:R-:W0:Y:S01]  /*0620*/  F2I.U32.TRUNC.NTZ R6, R6 ;  /* 0x0000000600067305 */ /* 0x000e22000020f000 */
[----:B------:R-:W2:Y:S01]  /*0630*/  LDC R7, c[0x0][0x140] ;  /* 0x00005000ff077b82 */ /* 0x000ea20000000800 */
[----:B-1----:R-:W-:Y:S02]  /*0640*/  IMAD R11, R8, R11, UR10 ;  /* 0x0000000a080b7e24 */ /* 0x002fe4000f8e020b */
[----:B------:R-:W-:-:S05]  /*0650*/  IMAD.IADD R0, R5, 0x1, -R0 ;  /* 0x0000000105007824 */ /* 0x000fca00078e0a00 */
[----:B------:R-:W-:Y:S01]  /*0660*/  ISETP.NE.AND P2, PT, R0, R11, PT ;  /* 0x0000000b0000720c */ /* 0x000fe20003f45270 */
[C---:B------:R-:W-:Y:S01]  /*0670*/  IMAD.SHL.U32 R0, R5.reuse, 0x4, RZ ;  /* 0x0000000405007824 */ /* 0x040fe200078e00ff */
[----:B-----5:R-:W-:Y:S01]  /*0680*/  @!UP0 ULEA UR8, UR9, UR8, 0x18 ;  /* 0x0000000809088291 */ /* 0x020fe2000f8ec03f */
[----:B------:R-:W-:Y:S01]  /*0690*/  VOTEU.ALL UP0, P0 ;  /* 0x00000000003f7886 */ /* 0x000fe20000000000 */
[----:B------:R-:W-:Y:S01]  /*06a0*/  LOP3.LUT P0, RZ, R4, 0x7, RZ, 0xc0, !PT ;  /* 0x0000000704ff7812 */ /* 0x000fe2000780c0ff */
[----:B0-----:R-:W-:Y:S01]  /*06b0*/  IMAD.MOV R12, RZ, RZ, -R6 ;  /* 0x000000ffff0c7224 */ /* 0x001fe200078e0a06 */
[----:B------:R-:W-:-:S03]  /*06c0*/  LOP3.LUT R9, R5, 0xc, R0, 0x78, !PT ;  /* 0x0000000c05097812 */ /* 0x000fc600078e7800 */
[----:B---3--:R-:W-:Y:S01]  /*06d0*/  IMAD R5, R13, R12, R2 ;  /* 0x0000000c0d057224 */ /* 0x008fe200078e0202 */
[C---:B------:R-:W-:Y:S01]  /*06e0*/  ISETP.LT.U32.AND P0, PT, R9.reuse, 0x2, !P0 ;  /* 0x000000020900780c */ /* 0x040fe20004701070 */
[----:B------:R0:W-:Y:S02]  /*06f0*/  STL [R1+0x274], R9 ;  /* 0x0002740901007387 */ /* 0x0001e40000100800 */
[----:B------:R-:W-:Y:S02]  /*0700*/  @P2 LEA.HI R0, R9, R9, RZ, 0x1 ;  /* 0x0000000909002211 */ /* 0x000fe400078f08ff */
[----:B------:R-:W1:Y:S02]  /*0710*/  FENCE.VIEW.ASYNC.S ;  /* 0x00000000000073c6 */ /* 0x000e640000000000 */
[----:B-1----:R0:W1:Y:S01]  /*0720*/  @!UP0 SYNCS.EXCH.64 URZ, [UR8+0x30], UR4 ;  /* 0x00003004083f85b2 */ /* 0x0020620008000100 */
[----:B--2---:R-:W-:Y:S02]  /*0730*/  ISETP.EQ.U32.AND P4, PT, R7, 0x1, PT ;  /* 0x000000010700780c */ /* 0x004fe40003f82070 */
[----:B------:R-:W-:-:S04]  /*0740*/  @P2 SHF.R.S32.HI R0, RZ, 0x1, R0 ;  /* 0x00000001ff002819 */ /* 0x000fc80000011400 */
[----:B------:R-:W-:Y:S01]  /*0750*/  @P2 ISETP.NE.AND P3, PT, R0, R5, PT ;  /* 0x000000050000220c */ /* 0x000fe20003f65270 */
[----:B------:R-:W-:Y:S01]  /*0760*/  IMAD.MOV.U32 R0, RZ, RZ, 0x1 ;  /* 0x00000001ff007424 */ /* 0x000fe200078e00ff */
[----:B------:R-:W-:Y:S02]  /*0770*/  SEL R5, RZ, 0x1, !P0 ;  /* 0x00000001ff057807 */ /* 0x000fe40004000000 */
[----:B------:R-:W-:-:S04]  /*0780*/  @P2 SEL R0, RZ, 0x1, P3 ;  /* 0x00000001ff002807 */ /* 0x000fc80001800000 */
[----:B------:R-:W-:Y:S01]  /*0790*/  LOP3.LUT R0, R0, R5, RZ, 0xc0, !PT ;  /* 0x0000000500007212 */ /* 0x000fe200078ec0ff */
[----:B------:R0:W2:Y:S01]  /*07a0*/  @!UP1 SYNCS.EXCH.64 URZ, [UR8+0x38], UR4 ;  /* 0x00003804083f95b2 */ /* 0x0000a20008000100 */
[----:B------:R-:W-:-:S03]  /*07b0*/  NOP ;  /* 0x0000000000007918 */ /* 0x000fc60000000000 */
[----:B------:R0:W-:Y:S01]  /*07c0*/  STL [R1+0x270], R0 ;  /* 0x0002700001007387 */ /* 0x0001e20000100800 */
[----:B-1----:R-:W-:Y:S05]  /*07d0*/  @!P4 BRA `(.L_x_3) ;  /* 0x000000000008c947 */ /* 0x002fea0003800000 */
[----:B--2-4-:R-:W-:Y:S01]  /*07e0*/  UCGABAR_ARV ;  /* 0x00000000000079c7 */ /* 0x014fe20008000000 */
[----:B------:R-:W-:Y:S05]  /*07f0*/  BRA `(.L_x_4) ;  /* 0x0000000000047947 */ /* 0x000fea0003800000 */
.L_x_3:
[----:B--2-4-:R-:W-:Y:S01]  /*0800*/  NOP ;  /* 0x0000000000007918 */ /* 0x014fe20000000000 */
.L_x_4:
[----:B0-----:R-:W0:Y:S01]  /*0810*/  LDC R0, c[0x0][0x65c] ;  /* 0x00019700ff007b82 */ /* 0x001e220000000800 */
[----:B------:R-:W-:Y:S02]  /*0820*/  IMAD.U32 R4, RZ, RZ, UR10 ;  /* 0x0000000aff047e24 */ /* 0x000fe4000f8e00ff */
[----:B------:R-:W-:Y:S01]  /*0830*/  IMAD.MOV.U32 R5, RZ, RZ, RZ ;  /* 0x000000ffff057224 */ /* 0x000fe200078e00ff */
[----:B0-----:R-:W-:-:S13]  /*0840*/  ISETP.NE.AND P3, PT, R0, 0x1, PT ;  /* 0x000000010000780c */ /* 0x001fda0003f65270 */
[----:B------:R-:W0:Y:S01]  /*0850*/  @P3 LDC R7, c[0x0][0x10] ;  /* 0x00000400ff073b82 */ /* 0x000e220000000800 */
[----:B------:R-:W-:Y:S02]  /*0860*/  @P3 IMAD.MOV.U32 R3, RZ, RZ, RZ ;  /* 0x000000ffff033224 */ /* 0x000fe400078e00ff */
[----:B------:R-:W-:-:S05]  /*0870*/  @P3 IMAD.MOV.U32 R15, RZ, RZ, RZ ;  /* 0x000000ffff0f3224 */ /* 0x000fca00078e00ff */
[----:B------:R-:W1:Y:S01]  /*0880*/  @!P3 LDC R9, c[0x0][0xc] ;  /* 0x00000300ff09bb82 */ /* 0x000e620000000800 */
[----:B0-----:R-:W-:-:S04]  /*0890*/  @P3 IMAD.WIDE.U32 R6, R7, UR10, R2 ;  /* 0x0000000a07063c25 */ /* 0x001fc8000f8e0002 */
[----:B------:R-:W-:Y:S02]  /*08a0*/  @P3 IMAD.MOV.U32 R8, RZ, RZ, R6 ;  /* 0x000000ffff083224 */ /* 0x000fe400078e0006 */
[----:B------:R-:W-:Y:S02]  /*08b0*/  @P3 IMAD.IADD R16, R7, 0x1, R15 ;  /* 0x0000000107103824 */ /* 0x000fe400078e020f */
[----:B-1----:R-:W-:-:S04]  /*08c0*/  @!P3 IMAD.WIDE.U32 R4, R2, R9, R4 ;  /* 0x000000090204b225 */ /* 0x002fc800078e0004 */
[----:B------:R-:W-:Y:S02]  /*08d0*/  @!P3 IMAD.MOV.U32 R8, RZ, RZ, R4 ;  /* 0x000000ffff08b224 */ /* 0x000fe400078e0004 */
[----:B------:R-:W-:-:S03]  /*08e0*/  @!P3 IMAD.MOV.U32 R16, RZ, RZ, R5 ;  /* 0x000000ffff10b224 */ /* 0x000fc600078e0005 */
[----:B------:R0:W-:Y:S04]  /*08f0*/  STL [R1+0x27c], R8 ;  /* 0x00027c0801007387 */ /* 0x0001e80000100800 */
[----:B------:R0:W-:Y:S01]  /*0900*/  STL [R1+0x278], R16 ;  /* 0x0002781001007387 */ /* 0x0001e20000100800 */
[----:B------:R-:W-:Y:S05]  /*0910*/  @!P4 BRA `(.L_x_5) ;  /* 0x00000000000cc947 */ /* 0x000fea0003800000 */
[----:B------:R-:W-:Y:S01]  /*0920*/  UCGABAR_WAIT ;  /* 0x0000000000007dc7 */ /* 0x000fe20008000000 */
[----:B------:R-:W-:Y:S01]  /*0930*/  CCTL.IVALL ;  /* 0x00000000ff00798f */ /* 0x000fe20002000000 */
[----:B------:R-:W-:Y:S05]  /*0940*/  BRA `(.L_x_6) ;  /* 0x0000000000047947 */ /* 0x000fea0003800000 */
.L_x_5:
[----:B------:R-:W-:Y:S06]  /*0950*/  BAR.SYNC.DEFER_BLOCKING 0x0 ;  /* 0x0000000000007b1d */ /* 0x000fec0000010000 */
.L_x_6:
[----:B------:R-:W-:Y:S05]  /*0960*/  @!P1 BRA `(.L_x_7) ;  /* 0x0000018000689947 */ /* 0x000fea0003800000 */
[----:B------:R-:W-:-:S06]  /*0970*/  UISETP.GT.U32.AND UP0, UPT, UR11, 0x1, UPT ;  /* 0x000000010b00788c */ /* 0x000fcc000bf04070 */
[----:B------:R-:W-:-:S13]  /*0980*/  PLOP3.LUT P0, PT, PT, PT, UP0, 0x80, 0x0 ;  /* 0x000000000000781c */ /* 0x000fda0003f0f008 */
[----:B------:R-:W-:Y:S05]  /*0990*/  @P0 EXIT ;  /* 0x000000000000094d */ /* 0x000fea0003800000 */
[----:B------:R-:W-:Y:S01]  /*09a0*/  IMAD.MOV.U32 R5, RZ, RZ, -0x1 ;  /* 0xffffffffff057424 */ /* 0x000fe200078e00ff */
[----:B------:R-:W-:Y:S01]  /*09b0*/  ULDC.64 UR4, c[0x0][0x650] ;  /* 0x0001940000047ab9 */ /* 0x000fe20000000a00 */
[----:B------:R-:W-:Y:S01]  /*09c0*/  IMAD.MOV.U32 R4, RZ, RZ, -0x1 ;  /* 0xffffffffff047424 */ /* 0x000fe200078e00ff */
[----:B------:R-:W-:Y:S01]  /*09d0*/  ISETP.GE.U32.AND P0, PT, R8, UR4, PT ;  /* 0x0000000408007c0c */ /* 0x000fe2000bf06070 */
[----:B------:R-:W-:Y:S01]  /*09e0*/  UMOV UR19, 0xffffffff ;  /* 0xffffffff00137882 */ /* 0x000fe20000000000 */
[----:B------:R1:W-:Y:S01]  /*09f0*/  STL [R1+0x280], R5 ;  /* 0x0002800501007387 */ /* 0x0003e20000100800 */
[----:B------:R-:W-:Y:S02]  /*0a00*/  PRMT R0, RZ, 0x7610, R0 ;  /* 0x00007610ff007816 */ /* 0x000fe40000000000 */
[----:B------:R-:W-:Y:S01]  /*0a10*/  ISETP.GE.U32.AND.EX P0, PT, R16, UR5, PT, P0 ;  /* 0x0000000510007c0c */ /* 0x000fe2000bf06100 */
[----:B------:R1:W-:-:S12]  /*0a20*/  STL [R1+0x284], R4 ;  /* 0x0002840401007387 */ /* 0x0003d80000100800 */
[----:B-1----:R-:W-:Y:S05]  /*0a30*/  @P0 BRA `(.L_x_8) ;  /* 0x00000004003c0947 */ /* 0x002fea0003800000 */
[----:B------:R-:W-:Y:S01]  /*0a40*/  ULDC.64 UR14, c[0x0][0x628] ;  /* 0x00018a00000e7ab9 */ /* 0x000fe20000000a00 */
[----:B------:R-:W1:Y:S01]  /*0a50*/  LDC.64 R6, c[0x0][0x620] ;  /* 0x00018800ff067b82 */ /* 0x000e620000000a00 */
[----:B------:R-:W-:Y:S01]  /*0a60*/  ISETP.NE.U32.AND P0, PT, RZ, UR14, PT ;  /* 0x0000000eff007c0c */ /* 0x000fe2000bf05070 */
[----:B------:R-:W-:Y:S01]  /*0a70*/  ULDC UR13, c[0x0][0x630] ;  /* 0x00018c00000d7ab9 */ /* 0x000fe20000000800 */
[----:B------:R-:W-:Y:S02]  /*0a80*/  R2UR UR4, R8 ;  /* 0x00000000080472ca */ /* 0x000fe400000e0000 */
[----:B------:R-:W-:Y:S02]  /*0a90*/  ISETP.NE.AND.EX P0, PT, RZ, UR15, PT, P0 ;  /* 0x0000000fff007c0c */ /* 0x000fe4000bf05300 */
[----:B------:R-:W-:-:S11]  /*0aa0*/  R2UR UR5, R16 ;  /* 0x00000000100572ca */ /* 0x000fd600000e0000 */
[----:B------:R-:W-:Y:S05]  /*0ab0*/  @!P0 BRA `(.L_x_9) ;  /* 0x0000000000308947 */ /* 0x000fea0003800000 */
[----:B------:R-:W-:Y:S01]  /*0ac0*/  R2UR UR4, R8 ;  /* 0x00000000080472ca */ /* 0x000fe200000e0000 */
[----:B------:R-:W-:Y:S01]  /*0ad0*/  ULDC UR6, c[0x0][0x634] ;  /* 0x00018d0000067ab9 */ /* 0x000fe20000000800 */
[----:B------:R-:W-:-:S11]  /*0ae0*/  R2UR UR12, R16 ;  /* 0x00000000100c72ca */ /* 0x000fd600000e0000 */
[----:B------:R-:W-:-:S04]  /*0af0*/  UIADD3 UR6, UP0, UR4, UR6, URZ ;  /* 0x0000000604067290 */ /* 0x000fc8000ff1e03f */
[----:B------:R-:W-:-:S04]  /*0b00*/  UIADD3.X UR12, URZ, UR12, URZ, UP0, !UPT ;  /* 0x0000000c3f0c7290 */ /* 0x000fc800087fe43f */
[----:B------:R-:W-:-:S04]  /*0b10*/  UIMAD.WIDE.U32 UR4, UR12, UR14, URZ ;  /* 0x0000000e0c0472a5 */ /* 0x000fc8000f8e003f */
[----:B------:R-:W-:Y:S02]  /*0b20*/  UIMAD.WIDE.U32 UR8, UP0, UR6, UR15, UR4 ;  /* 0x0000000f060872a5 */ /* 0x000fe4000f800004 */
[----:B------:R-:W-:Y:S02]  /*0b30*/  UIMAD.WIDE.U32 UR4, UR6, UR14, URZ ;  /* 0x0000000e060472a5 */ /* 0x000fe4000f8e003f */
[----:B------:R-:W-:Y:S02]  /*0b40*/  UIADD3.X UR11, URZ, URZ, URZ, UP0, !UPT ;  /* 0x0000003f3f0b7290 */ /* 0x000fe400087fe43f */
[----:B------:R-:W-:Y:S01]  /*0b50*/  UIADD3 URZ, UP0, UR5, UR8, URZ ;  /* 0x00000008053f7290 */ /* 0x000fe2000ff1e03f */
[----:B------:R-:W-:-:S03]  /*0b60*/  UMOV UR10, UR9 ;  /* 0x00000009000a7c82 */ /* 0x000fc60008000000 */
[----:B------:R-:W-:-:S12]  /*0b70*/  UIMAD.WIDE.U32.X UR4, UR12, UR15, UR10, UP0 ;  /* 0x0000000f0c0472a5 */ /* 0x000fd800080e040a */
.L_x_9:
[----:B------:R-:W-:Y:S01]  /*0b80*/  USHF.R.U64 UR19, UR4, UR13, UR5 ;  /* 0x0000000d04137299 */ /* 0x000fe20008001205 */
[----:B------:R-:W2:Y:S01]  /*0b90*/  LDC.64 R20, c[0x0][0x640] ;  /* 0x00019000ff147b82 */ /* 0x000ea20000000a00 */
[----:B------:R-:W-:Y:S01]  /*0ba0*/  USHF.R.U32.HI UR4, URZ, UR13, UR5 ;  /* 0x0000000d3f047299 */ /* 0x000fe20008011605 */
[----:B------:R-:W-:Y:S02]  /*0bb0*/  IMAD.MOV.U32 R4, RZ, RZ, R8 ;  /* 0x000000ffff047224 */ /* 0x000fe400078e0008 */
[----:B------:R-:W-:Y:S01]  /*0bc0*/  IMAD R12, R13, R12, R2 ;  /* 0x0000000c0d0c7224 */ /* 0x000fe200078e0202 */
[----:B------:R-:W-:Y:S01]  /*0bd0*/  IADD3 R3, P0, RZ, -UR19, RZ ;  /* 0x80000013ff037c10 */ /* 0x000fe2000ff1e0ff */
[----:B------:R-:W-:Y:S02]  /*0be0*/  IMAD.MOV.U32 R13, RZ, RZ, 0x1 ;  /* 0x00000001ff0d7424 */ /* 0x000fe400078e00ff */
[----:B------:R-:W3:Y:S02]  /*0bf0*/  LDC R10, c[0x0][0x618] ;  /* 0x00018600ff0a7b82 */ /* 0x000ee40000000800 */
[----:B------:R-:W-:-:S04]  /*0c00*/  IMAD.X R5, RZ, RZ, ~UR4, P0 ;  /* 0x80000004ff057e24 */ /* 0x000fc800080e06ff */
[-C--:B-1----:R-:W-:Y:S02]  /*0c10*/  IMAD R0, R5, R6.reuse, RZ ;  /* 0x0000000605007224 */ /* 0x082fe400078e02ff */
[----:B------:R-:W1:Y:S01]  /*0c20*/  LDC R14, c[0x0][0x608] ;  /* 0x00018200ff0e7b82 */ /* 0x000e620000000800 */
[----:B------:R-:W-:Y:S02]  /*0c30*/  IMAD.MOV.U32 R5, RZ, RZ, R16 ;  /* 0x000000ffff057224 */ /* 0x000fe400078e0010 */
[----:B------:R-:W-:-:S05]  /*0c40*/  IMAD.WIDE.U32 R4, R3, R6, R4 ;  /* 0x0000000603047225 */ /* 0x000fca00078e0004 */
[----:B------:R-:W4:Y:S01]  /*0c50*/  LDC R18, c[0x0][0x658] ;  /* 0x00019600ff127b82 */ /* 0x000f220000000800 */
[----:B------:R-:W-:Y:S01]  /*0c60*/  IMAD R3, R3, R7, R0 ;  /* 0x0000000703037224 */ /* 0x000fe200078e0200 */
[----:B--2---:R-:W-:-:S03]  /*0c70*/  ISETP.NE.U32.AND P0, PT, R20, RZ, PT ;  /* 0x000000ff1400720c */ /* 0x004fc60003f05070 */
[----:B------:R-:W-:Y:S01]  /*0c80*/  IMAD.IADD R3, R5, 0x1, R3 ;  /* 0x0000000105037824 */ /* 0x000fe200078e0203 */
[----:B------:R-:W-:Y:S01]  /*0c90*/  ISETP.NE.AND.EX P0, PT, R21, RZ, PT, P0 ;  /* 0x000000ff1500720c */ /* 0x000fe20003f05300 */
[----:B------:R-:W-:Y:S01]  /*0ca0*/  IMAD.MOV.U32 R5, RZ, RZ, -0x1 ;  /* 0xffffffffff057424 */ /* 0x000fe200078e00ff */
[----:B0-----:R-:W0:Y:S02]  /*0cb0*/  LDC R16, c[0x0][0x600] ;  /* 0x00018000ff107b82 */ /* 0x001e240000000800 */
[-CC-:B---3--:R-:W-:Y:S02]  /*0cc0*/  SHF.R.U64 R8, R4, R10.reuse, R3.reuse ;  /* 0x0000000a04087219 */ /* 0x188fe40000001203 */
[----:B------:R-:W-:-:S04]  /*0cd0*/  SHF.R.U32.HI R3, RZ, R10, R3 ;  /* 0x0000000aff037219 */ /* 0x000fc80000011603 */
[----:B------:R-:W2:Y:S01]  /*0ce0*/  LDC R15, c[0x0][0x648] ;  /* 0x00019200ff0f7b82 */ /* 0x000ea20000000800 */
[-CC-:B-1----:R-:W-:Y:S02]  /*0cf0*/  SHF.R.U64 R23, R8, R14.reuse, R3.reuse ;  /* 0x0000000e08177219 */ /* 0x182fe40000001203 */
[----:B------:R-:W-:-:S05]  /*0d00*/  SHF.R.U32.HI R3, RZ, R14, R3 ;  /* 0x0000000eff037219 */ /* 0x000fca0000011603 */
[----:B------:R-:W1:Y:S01]  /*0d10*/  LDC R17, c[0x0][0x638] ;  /* 0x00018e00ff117b82 */ /* 0x000e620000000800 */
[-CC-:B----4-:R-:W-:Y:S02]  /*0d20*/  SHF.R.U64 R10, R23, R18.reuse, R3.reuse ;  /* 0x00000012170a7219 */ /* 0x190fe40000001203 */
[-C--:B------:R-:W-:Y:S02]  /*0d30*/  SHF.L.U32 R0, R5, R18.reuse, RZ ;  /* 0x0000001205007219 */ /* 0x080fe400000006ff */
[----:B------:R-:W-:Y:S01]  /*0d40*/  SHF.R.U32.HI R3, RZ, R18, R3 ;  /* 0x00000012ff037219 */ /* 0x000fe20000011603 */
[----:B------:R-:W-:Y:S01]  /*0d50*/  IMAD.MOV.U32 R2, RZ, RZ, R10 ;  /* 0x000000ffff027224 */ /* 0x000fe200078e000a */
[----:B------:R-:W-:Y:S01]  /*0d60*/  LOP3.LUT R0, RZ, R0, RZ, 0x33, !PT ;  /* 0x00000000ff007212 */ /* 0x000fe200078e33ff */
[----:B------:R-:W3:Y:S01]  /*0d70*/  LDC R19, c[0x0][0x610] ;  /* 0x00018400ff137b82 */ /* 0x000ee20000000800 */
[----:B------:R-:W-:Y:S05]  /*0d80*/  @!P0 BRA `(.L_x_10) ;  /* 0x0000000000288947 */ /* 0x000fea0003800000 */
[----:B------:R-:W4:Y:S02]  /*0d90*/  LDC R7, c[0x0][0x64c] ;  /* 0x00019300ff077b82 */ /* 0x000f240000000800 */
[----:B----4-:R-:W-:-:S05]  /*0da0*/  IADD3 R7, P0, R10, R7, RZ ;  /* 0x000000070a077210 */ /* 0x010fca0007f1e0ff */
[----:B------:R-:W-:-:S04]  /*0db0*/  IMAD.X R9, RZ, RZ, R3, P0 ;  /* 0x000000ffff097224 */ /* 0x000fc800000e0603 */
[----:B------:R-:W-:-:S04]  /*0dc0*/  IMAD.WIDE.U32 R2, R9, R20, RZ ;  /* 0x0000001409027225 */ /* 0x000fc800078e00ff */
[----:B------:R-:W-:-:S04]  /*0dd0*/  IMAD.WIDE.U32 R4, P0, R7, R21, R2 ;  /* 0x0000001507047225 */ /* 0x000fc80007800002 */
[----:B------:R-:W-:-:S04]  /*0de0*/  IMAD.WIDE.U32 R2, R7, R20, RZ ;  /* 0x0000001407027225 */ /* 0x000fc800078e00ff */
[----:B------:R-:W-:Y:S01]  /*0df0*/  IMAD.X R7, RZ, RZ, RZ, P0 ;  /* 0x000000ffff077224 */ /* 0x000fe200000e06ff */
[----:B------:R-:W-:Y:S01]  /*0e00*/  IADD3 RZ, P0, R3, R4, RZ ;  /* 0x0000000403ff7210 */ /* 0x000fe20007f1e0ff */
[----:B------:R-:W-:-:S04]  /*0e10*/  IMAD.MOV.U32 R6, RZ, RZ, R5 ;  /* 0x000000ffff067224 */ /* 0x000fc800078e0005 */
[----:B------:R-:W-:-:S08]  /*0e20*/  IMAD.WIDE.U32.X R2, R9, R21, R6, P0 ;  /* 0x0000001509027225 */ /* 0x000fd000000e0406 */
.L_x_10:
[----:B--2---:R-:W-:Y:S01]  /*0e30*/  SHF.R.U64 R4, R2, R15, R3 ;  /* 0x0000000f02047219 */ /* 0x004fe20000001203 */
[----:B0-----:R-:W-:Y:S01]  /*0e40*/  VIADD R5, R16, 0xffffffff ;  /* 0xffffffff10057836 */ /* 0x001fe20000000000 */
[----:B------:R-:W-:Y:S02]  /*0e50*/  SHF.L.U32 R2, R13, R18, RZ ;  /* 0x000000120d027219 */ /* 0x000fe400000006ff */
[----:B------:R-:W-:Y:S01]  /*0e60*/  LOP3.LUT R3, R23, R0, RZ, 0xc0, !PT ;  /* 0x0000000017037212 */ /* 0x000fe200078ec0ff */
[----:B------:R-:W-:Y:S01]  /*0e70*/  IMAD.MOV R6, RZ, RZ, -R4 ;  /* 0x000000ffff067224 */ /* 0x000fe200078e0a04 */
[----:B------:R-:W-:Y:S02]  /*0e80*/  SEL R0, R11, R12, !P3 ;  /* 0x0000000c0b007207 */ /* 0x000fe40005800000 */
[----:B------:R-:W-:Y:S01]  /*0e90*/  LOP3.LUT R5, R8, R5, RZ, 0xc0, !PT ;  /* 0x0000000508057212 */ /* 0x000fe200078ec0ff */
[----:B------:R-:W-:Y:S02]  /*0ea0*/  IMAD R7, R2, R4, R3 ;  /* 0x0000000402077224 */ /* 0x000fe400078e0203 */
[----:B-1----:R-:W-:-:S02]  /*0eb0*/  IMAD R3, R6, R17, R10 ;  /* 0x0000001106037224 */ /* 0x002fc400078e020a */
[----:B---3--:R-:W-:Y:S02]  /*0ec0*/  IMAD R2, R7, R19, R0 ;  /* 0x0000001307027224 */ /* 0x008fe400078e0200 */
[----:B------:R-:W-:Y:S02]  /*0ed0*/  IMAD R3, R3, R16, R5 ;  /* 0x0000001003037224 */ /* 0x000fe400078e0205 */
[----:B------:R-:W-:-:S03]  /*0ee0*/  IMAD.MOV.U32 R0, RZ, RZ, 0x1 ;  /* 0x00000001ff007424 */ /* 0x000fc600078e00ff */
[----:B------:R-:W-:Y:S02]  /*0ef0*/  SEL R4, R3, R2, !P3 ;  /* 0x0000000203047207 */ /* 0x000fe40005800000 */
[----:B------:R-:W-:-:S03]  /*0f00*/  SEL R2, R2, R3, !P3 ;  /* 0x0000000302027207 */ /* 0x000fc60005800000 */
[----:B------:R1:W-:Y:S04]  /*0f10*/  STL [R1+0x284], R4 ;  /* 0x0002840401007387 */ /* 0x0003e80000100800 */
[----:B------:R1:W-:Y:S02]  /*0f20*/  STL [R1+0x280], R2 ;  /* 0x0002800201007387 */ /* 0x0003e40000100800 */
.L_x_8:
[----:B------:R-:W-:-:S08]  /*0f30*/  NOP ;  /* 0x0000000000007918 */ /* 0x000fd00000000000 */
[----:B------:R-:W2:Y:S02]  /*0f40*/  USETMAXREG.TRY_ALLOC.CTAPOOL UP0, 0xe8 ;  /* 0x000000e8000079c8 */ /* 0x000ea40008000600 */
[----:B--2---:R-:W-:-:S13]  /*0f50*/  PLOP3.LUT P0, PT, PT, PT, UP0, 0x80, 0x0 ;  /* 0x000000000000781c */ /* 0x004fda0003f0f008 */
[----:B------:R-:W-:Y:S05]  /*0f60*/  @!P0 BRA `(.L_x_8) ;  /* 0xfffffffc00f08947 */ /* 0x000fea000383ffff */
[----:B------:R-:W-:Y:S01]  /*0f70*/  ULDC.64 UR4, c[0x0][0x598] ;  /* 0x0001660000047ab9 */ /* 0x000fe20000000a00 */
[----:B------:R-:W-:Y:S01]  /*0f80*/  ULDC.64 UR26, c[0x0][0x208] ;  /* 0x00008200001a7ab9 */ /* 0x000fe20000000a00 */
[----:B------:R-:W-:-:S04]  /*0f90*/  ISETP.NE.U32.AND P0, PT, RZ, UR4, PT ;  /* 0x00000004ff007c0c */ /* 0x000fc8000bf05070 */
[----:B------:R-:W-:-:S13]  /*0fa0*/  ISETP.NE.AND.EX P0, PT, RZ, UR5, PT, P0 ;  /* 0x00000005ff007c0c */ /* 0x000fda000bf05300 */
[----:B------:R-:W-:Y:S05]  /*0fb0*/  @!P0 BRA `(.L_x_11) ;  /* 0x0000000000208947 */ /* 0x000fea0003800000 */
[----:B-1----:R-:W1:Y:S02]  /*0fc0*/  LDC.64 R2, c[0x0][0x598] ;  /* 0x00016600ff027b82 */ /* 0x002e640000000a00 */
[----:B-1----:R-:W2:Y:S02]  /*0fd0*/  LDG.E.64 R2, desc[UR26][R2.64] ;  /* 0x0000001a02027981 */ /* 0x002ea4000c1e1b00 */
[----:B--2---:R-:W-:-:S04]  /*0fe0*/  ISETP.NE.U32.AND P0, PT, R2, RZ, PT ;  /* 0x000000ff0200720c */ /* 0x004fc80003f05070 */
[----:B------:R-:W-:-:S13]  /*0ff0*/  ISETP.NE.AND.EX P0, PT, R3, RZ, PT, P0 ;  /* 0x000000ff0300720c */ /* 0x000fda0003f05300 */
[----:B------:R-:W-:Y:S05]  /*1000*/  @!P0 BRA `(.L_x_11) ;  /* 0x00000000000c8947 */ /* 0x000fea0003800000 */
[----:B------:R-:W2:Y:S02]  /*1010*/  LD.E R2, desc[UR26][R2.64] ;  /* 0x0000001a02027980 */ /* 0x000ea4000c101900 */
[----:B--2---:R-:W-:Y:S01]  /*1020*/  R2UR UR18, R2 ;  /* 0x00000000021272ca */ /* 0x004fe200000e0000 */
[----:B------:R-:W-:-:S14]  /*1030*/  BRA `(.L_x_12) ;  /* 0x0000000000247947 */ /* 0x000fdc0003800000 */
.L_x_11:
[----:B------:R-:W-:Y:S02]  /*1040*/  ULDC.64 UR4, c[0x0][0x588] ;  /* 0x0001620000047ab9 */ /* 0x000fe40000000a00 */
[----:B------:R-:W-:-:S04]  /*1050*/  ISETP.NE.U32.AND P0, PT, RZ, UR4, PT ;  /* 0x00000004ff007c0c */ /* 0x000fc8000bf05070 */
[----:B------:R-:W-:-:S13]  /*1060*/  ISETP.NE.AND.EX P0, PT, RZ, UR5, PT, P0 ;  /* 0x00000005ff007c0c */ /* 0x000fda000bf05300 */
[----:B------:R-:W-:Y:S05]  /*1070*/  @!P0 BRA `(.L_x_13) ;  /* 0x0000000000108947 */ /* 0x000fea0003800000 */
[----:B-1----:R-:W1:Y:S02]  /*1080*/  LDC.64 R2, c[0x0][0x588] ;  /* 0x00016200ff027b82 */ /* 0x002e640000000a00 */
[----:B-1----:R-:W2:Y:S02]  /*1090*/  LDG.E R2, desc[UR26][R2.64] ;  /* 0x0000001a02027981 */ /* 0x002ea4000c1e1900 */
[----:B--2---:R-:W-:Y:S01]  /*10a0*/  R2UR UR18, R2 ;  /* 0x00000000021272ca */ /* 0x004fe200000e0000 */
[----:B------:R-:W-:-:S14]  /*10b0*/  BRA `(.L_x_12) ;  /* 0x0000000000047947 */ /* 0x000fdc0003800000 */
.L_x_13:
[----:B------:R-:W-:-:S05]  /*10c0*/  ULDC UR18, c[0x0][0x580] ;  /* 0x0001600000127ab9 */ /* 0x000fca0000000800 */
.L_x_12:
[----:B------:R-:W-:Y:S02]  /*10d0*/  ULDC.64 UR4, c[0x0][0x5a0] ;  /* 0x0001680000047ab9 */ /* 0x000fe40000000a00 */
        /* <DEDUP_REMOVED lines=11> */
.L_x_14:
        /* <DEDUP_REMOVED lines=8> */
.L_x_16:
[----:B------:R-:W-:-:S05]  /*1210*/  ULDC UR17, c[0x0][0x584] ;  /* 0x0001610000117ab9 */ /* 0x000fca0000000800 */
.L_x_15:
[----:B------:R-:W-:-:S13]  /*1220*/  LOP3.LUT P0, RZ, R0, 0xff, RZ, 0xc0, !PT ;  /* 0x000000ff00ff7812 */ /* 0x000fda000780c0ff */
[----:B------:R-:W-:Y:S05]  /*1230*/  @!P0 EXIT ;  /* 0x000000000000894d */ /* 0x000fea0003800000 */
[----:B------:R-:W-:Y:S01]  /*1240*/  ULDC UR4, c[0x0][0x28c] ;  /* 0x0000a30000047ab9 */ /* 0x000fe20000000800 */
[----:B------:R-:W-:Y:S02]  /*1250*/  ULOP3.LUT UR8, UR7, 0x1, URZ, 0xfc, !UPT ;  /* 0x0000000107087892 */ /* 0x000fe4000f8efc3f */
[----:B------:R-:W-:-:S04]  /*1260*/  UIADD3 UR4, UR4, 0xff, URZ ;  /* 0x000000ff04047890 */ /* 0x000fc8000fffe03f */
[----:B------:R-:W-:-:S04]  /*1270*/  USHF.R.S32.HI UR5, URZ, 0x1f, UR4 ;  /* 0x0000001f3f057899 */ /* 0x000fc80008011404 */
[----:B------:R-:W-:-:S03]  /*1280*/  ULEA.HI UR5, UR5, UR4, URZ, 0x8 ;  /* 0x0000000405057291 */ /* 0x000fc6000f8f403f */
[----:B------:R-:W-:Y:S01]  /*1290*/  UMOV UR4, URZ ;  /* 0x0000003f00047c82 */ /* 0x000fe20008000000 */
[----:B------:R-:W-:-:S03]  /*12a0*/  USHF.R.S32.HI UR9, URZ, 0x8, UR5 ;  /* 0x000000083f097899 */ /* 0x000fc60008011405 */
[----:B------:R-:W-:-:S09]  /*12b0*/  UMOV UR5, URZ ;  /* 0x0000003f00057c82 */ /* 0x000fd20008000000 */
.L_x_425:
[----:B------:R-:W-:Y:S01]  /*12c0*/  STL [R1+0x26c], RZ ;  /* 0x00026cff01007387 */ /* 0x000fe20000100800 */
[----:B--2---:R-:W2:Y:S01]  /*12d0*/  S2UR UR14, SR_CgaCtaId ;  /* 0x00000000000e79c3 */ /* 0x004ea20000008800 */
[----:B------:R-:W-:Y:S01]  /*12e0*/  UMOV UR13, 0x400 ;  /* 0x00000400000d7882 */ /* 0x000fe20000000000 */
[----:B------:R-:W-:Y:S01]  /*12f0*/  UMOV UR6, URZ ;  /* 0x0000003f00067c82 */ /* 0x000fe20008000000 */
[----:B------:R-:W-:Y:S01]  /*1300*/  STL [R1+0x268], RZ ;  /* 0x000268ff01007387 */ /* 0x000fe20000100800 */
[----:B------:R-:W-:Y:S01]  /*1310*/  UMOV UR20, URZ ;  /* 0x0000003f00147c82 */ /* 0x000fe20008000000 */
[----:B------:R-:W-:Y:S01]  /*1320*/  UMOV UR21, URZ ;  /* 0x0000003f00157c82 */ /* 0x000fe20008000000 */
[----:B------:R-:W-:Y:S01]  /*1330*/  UMOV UR12, UR5 ;  /* 0x00000005000c7c82 */ /* 0x000fe20008000000 */
[----:B------:R-:W-:Y:S01]  /*1340*/  STL [R1+0x264], RZ ;  /* 0x000264ff01007387 */ /* 0x000fe20000100800 */
[----:B01----:R-:W1:Y:S01]  /*1350*/  LDC R2, c[0x0][0x28c] ;  /* 0x0000a300ff027b82 */ /* 0x003e620000000800 */
[----:B------:R-:W-:Y:S01]  /*1360*/  UMOV UR15, UR4 ;  /* 0x00000004000f7c82 */ /* 0x000fe20008000000 */
[----:B------:R-:W-:Y:S01]  /*1370*/  CS2R R4, SRZ ;  /* 0x0000000000047805 */ /* 0x000fe2000001ff00 */
[----:B------:R-:W-:Y:S01]  /*1380*/  STL [R1+0x260], RZ ;  /* 0x000260ff01007387 */ /* 0x000fe20000100800 */
[----:B------:R-:W-:-:S02]  /*1390*/  CS2R R6, SRZ ;  /* 0x0000000000067805 */ /* 0x000fc4000001ff00 */
[----:B0-----:R-:W-:Y:S02]  /*13a0*/  CS2R R8, SRZ ;  /* 0x0000000000087805 */ /* 0x001fe4000001ff00 */
[----:B------:R-:W-:Y:S01]  /*13b0*/  CS2R R10, SRZ ;  /* 0x00000000000a7805 */ /* 0x000fe2000001ff00 */
[----:B------:R-:W-:Y:S01]  /*13c0*/  STL [R1+0x25c], RZ ;  /* 0x00025cff01007387 */ /* 0x000fe20000100800 */
[----:B------:R-:W-:Y:S02]  /*13d0*/  CS2R R12, SRZ ;  /* 0x00000000000c7805 */ /* 0x000fe4000001ff00 */
[----:B------:R-:W-:Y:S02]  /*13e0*/  CS2R R14, SRZ ;  /* 0x00000000000e7805 */ /* 0x000fe4000001ff00 */
[----:B------:R-:W-:Y:S01]  /*13f0*/  CS2R R16, SRZ ;  /* 0x0000000000107805 */ /* 0x000fe2000001ff00 */
[----:B------:R-:W-:Y:S01]  /*1400*/  STL [R1+0x258], RZ ;  /* 0x000258ff01007387 */ /* 0x000fe20000100800 */
[----:B------:R-:W-:-:S02]  /*1410*/  CS2R R18, SRZ ;  /* 0x0000000000127805 */ /* 0x000fc4000001ff00 */
[----:B------:R-:W-:Y:S02]  /*1420*/  CS2R R20, SRZ ;  /* 0x0000000000147805 */ /* 0x000fe4000001ff00 */
[----:B------:R-:W-:Y:S01]  /*1430*/  CS2R R22, SRZ ;  /* 0x0000000000167805 */ /* 0x000fe2000001ff00 */
[----:B------:R-:W-:Y:S01]  /*1440*/  STL [R1+0x254], RZ ;  /* 0x000254ff01007387 */ /* 0x000fe20000100800 */
[----:B--2---:R-:W-:Y:S01]  /*1450*/  ULEA UR13, UR14, UR13, 0x18 ;  /* 0x0000000d0e0d7291 */ /* 0x004fe2000f8ec03f */
[----:B------:R-:W-:Y:S02]  /*1460*/  CS2R R216, SRZ ;  /* 0x0000000000d87805 */ /* 0x000fe4000001ff00 */
[----:B------:R-:W-:Y:S01]  /*1470*/  CS2R R218, SRZ ;  /* 0x0000000000da7805 */ /* 0x000fe2000001ff00 */
[----:B------:R-:W-:Y:S01]  /*1480*/  STL [R1+0x250], RZ ;  /* 0x000250ff01007387 */ /* 0x000fe20000100800 */
[----:B------:R-:W-:Y:S02]  /*1490*/  CS2R R220, SRZ ;  /* 0x0000000000dc7805 */ /* 0x000fe4000001ff00 */
[----:B------:R-:W-:-:S02]  /*14a0*/  CS2R R222, SRZ ;  /* 0x0000000000de7805 */ /* 0x000fc4000001ff00 */
[----:B------:R-:W-:Y:S01]  /*14b0*/  CS2R R224, SRZ ;  /* 0x0000000000e07805 */ /* 0x000fe2000001ff00 */
[----:B------:R-:W-:Y:S01]  /*14c0*/  STL [R1+0x24c], RZ ;  /* 0x00024cff01007387 */ /* 0x000fe20000100800 */
[----:B-1----:R-:W-:Y:S02]  /*14d0*/  ISETP.GE.AND P0, PT, R2, 0x1, PT ;  /* 0x000000010200780c */ /* 0x002fe40003f06270 */
[----:B------:R-:W-:Y:S02]  /*14e0*/  CS2R R2, SRZ ;  /* 0x0000000000027805 */ /* 0x000fe4000001ff00 */
[----:B------:R-:W-:Y:S01]  /*14f0*/  CS2R R226, SRZ ;  /* 0x0000000000e27805 */ /* 0x000fe2000001ff00 */
[----:B------:R-:W-:Y:S01]  /*1500*/  STL [R1+0x248], RZ ;  /* 0x000248ff01007387 */ /* 0x000fe20000100800 */
[----:B------:R-:W-:Y:S01]  /*1510*/  IMAD.MOV.U32 R228, RZ, RZ, RZ ;  /* 0x000000ffffe47224 */ /* 0x000fe200078e00ff */
[----:B------:R-:W-:Y:S02]  /*1520*/  CS2R R120, SRZ ;  /* 0x0000000000787805 */ /* 0x000fe4000001ff00 */
[----:B------:R-:W-:Y:S01]  /*1530*/  CS2R R122, SRZ ;  /* 0x00000000007a7805 */ /* 0x000fe2000001ff00 */
[----:B------:R-:W-:Y:S01]  /*1540*/  STL [R1+0x244], RZ ;  /* 0x000244ff01007387 */ /* 0x000fe20000100800 */
[----:B------:R-:W-:-:S02]  /*1550*/  CS2R R124, SRZ ;  /* 0x00000000007c7805 */ /* 0x000fc4000001ff00 */
[----:B------:R-:W-:Y:S02]  /*1560*/  CS2R R126, SRZ ;  /* 0x00000000007e7805 */ /* 0x000fe4000001ff00 */
        /* <DEDUP_REMOVED lines=122> */
[----:B------:R-:W-:-:S03]  /*1d10*/  CS2R R118, SRZ ;  /* 0x0000000000767805 */ /* 0x000fc6000001ff00 */
[----:B------:R-:W-:Y:S04]  /*1d20*/  STL [R1+0x1c4], RZ ;  /* 0x0001c4ff01007387 */ /* 0x000fe80000100800 */
        /* <DEDUP_REMOVED lines=25> */
[----:B------:R-:W-:Y:S01]  /*1ec0*/  STL [R1+0x15c], RZ ;  /* 0x00015cff01007387 */ /* 0x000fe20000100800 */
[----:B------:R-:W0:Y:S03]  /*1ed0*/  S2R R0, SR_TID.X ;  /* 0x0000000000007919 */ /* 0x000e260000002100 */
        /* <DEDUP_REMOVED lines=8> */
[----:B0-----:R-:W-:-:S03]  /*1f60*/  LOP3.LUT R0, R0, 0x80, RZ, 0xc0, !PT ;  /* 0x0000008000007812 */ /* 0x001fc600078ec0ff */
[----:B------:R-:W-:Y:S01]  /*1f70*/  STL [R1+0x138], RZ ;  /* 0x000138ff01007387 */ /* 0x000fe20000100800 */
[----:B------:R-:W-:-:S03]  /*1f80*/  SHF.R.U32.HI R0, RZ, 0x7, R0 ;  /* 0x00000007ff007819 */ /* 0x000fc60000011600 */
        /* <DEDUP_REMOVED lines=33> */
[----:B------:R-:W0:Y:S04]  /*21a0*/  SHFL.IDX PT, R0, R0, RZ, 0x1f ;  /* 0x00001fff00007589 */ /* 0x000e2800000e0000 */
[----:B------:R1:W-:Y:S04]  /*21b0*/  STL [R1+0xb0], RZ ;  /* 0x0000b0ff01007387 */ /* 0x0003e80000100800 */
[----:B------:R1:W-:Y:S04]  /*21c0*/  STL [R1+0xac], RZ ;  /* 0x0000acff01007387 */ /* 0x0003e80000100800 */
[----:B------:R1:W-:Y:S04]  /*21d0*/  STL [R1+0xa8], RZ ;  /* 0x0000a8ff01007387 */ /* 0x0003e80000100800 */
[----:B------:R1:W-:Y:S04]  /*21e0*/  STL [R1+0xa4], RZ ;  /* 0x0000a4ff01007387 */ /* 0x0003e80000100800 */
[----:B------:R1:W-:Y:S04]  /*21f0*/  STL [R1+0xa0], RZ ;  /* 0x0000a0ff01007387 */ /* 0x0003e80000100800 */
[----:B------:R1:W-:Y:S01]  /*2200*/  STL [R1+0x9c], RZ ;  /* 0x00009cff01007387 */ /* 0x0003e20000100800 */
[----:B0-----:R-:W-:Y:S01]  /*2210*/  R2UR UR10, R0 ;  /* 0x00000000000a72ca */ /* 0x001fe200000e0000 */
[----:B------:R-:W-:-:S02]  /*2220*/  IMAD.MOV.U32 R0, RZ, RZ, RZ ;  /* 0x000000ffff007224 */ /* 0x000fc400078e00ff */
[----:B------:R1:W-:Y:S04]  /*2230*/  STL [R1+0x98], RZ ;  /* 0x000098ff01007387 */ /* 0x0003e80000100800 */
[----:B------:R1:W-:Y:S04]  /*2240*/  STL [R1+0x94], RZ ;  /* 0x000094ff01007387 */ /* 0x0003e80000100800 */
[----:B------:R1:W-:Y:S02]  /*2250*/  STL [R1+0x90], RZ ;  /* 0x000090ff01007387 */ /* 0x0003e40000100800 */
[----:B------:R-:W-:-:S02]  /*2260*/  ULEA.HI UR11, UR10, UR10, URZ, 0x1 ;  /* 0x0000000a0a0b7291 */ /* 0x000fc4000f8f083f */
[----:B------:R1:W-:Y:S02]  /*2270*/  STL [R1+0x8c], RZ ;  /* 0x00008cff01007387 */ /* 0x0003e40000100800 */
[----:B------:R-:W-:Y:S02]  /*2280*/  ULOP3.LUT UR11, UR11, 0x7fffe, URZ, 0xc0, !UPT ;  /* 0x0007fffe0b0b7892 */ /* 0x000fe4000f8ec03f */
[----:B------:R1:W-:Y:S02]  /*2290*/  STL [R1+0x88], RZ ;  /* 0x000088ff01007387 */ /* 0x0003e40000100800 */
[----:B------:R-:W-:Y:S02]  /*22a0*/  UIADD3 UR11, UR10, -UR11, URZ ;  /* 0x8000000b0a0b7290 */ /* 0x000fe4000fffe03f */
[----:B------:R1:W-:Y:S02]  /*22b0*/  STL [R1+0x84], RZ ;  /* 0x000084ff01007387 */ /* 0x0003e40000100800 */
[----:B------:R-:W-:-:S02]  /*22c0*/  ULEA UR11, UR11, UR13, 0xd ;  /* 0x0000000d0b0b7291 */ /* 0x000fc4000f8e683f */
[----:B------:R1:W-:Y:S02]  /*22d0*/  STL [R1+0x80], RZ ;  /* 0x000080ff01007387 */ /* 0x0003e40000100800 */
[----:B------:R-:W-:Y:S02]  /*22e0*/  UIADD3 UR11, UR11, 0x100, URZ ;  /* 0x000001000b0b7890 */ /* 0x000fe4000fffe03f */
[----:B------:R1:W-:Y:S02]  /*22f0*/  STL [R1+0x7c], RZ ;  /* 0x00007cff01007387 */ /* 0x0003e40000100800 */
[----:B------:R-:W-:Y:S02]  /*2300*/  USHF.R.U32.HI UR11, URZ, 0x4, UR11 ;  /* 0x000000043f0b7899 */ /* 0x000fe4000801160b */
[----:B------:R1:W-:Y:S02]  /*2310*/  STL [R1+0x78], RZ ;  /* 0x000078ff01007387 */ /* 0x0003e40000100800 */
[----:B------:R-:W-:-:S02]  /*2320*/  ULOP3.LUT UR14, UR11, 0x3fff, URZ, 0xc0, !UPT ;  /* 0x00003fff0b0e7892 */ /* 0x000fc4000f8ec03f */
[----:B------:R1:W-:Y:S04]  /*2330*/  STL [R1+0x74], RZ ;  /* 0x000074ff01007387 */ /* 0x0003e80000100800 */
        /* <DEDUP_REMOVED lines=28> */
[----:B------:R1:W-:Y:S01]  /*2500*/  STL [R1], RZ ;  /* 0x000000ff01007387 */ /* 0x0003e20000100800 */
[----:B------:R-:W-:Y:S05]  /*2510*/  @!P0 BRA `(.L_x_17) ;  /* 0x0000002400c88947 */ /* 0x000fea0003800000 */
[----:B------:R-:W-:-:S06]  /*2520*/  UISETP.NE.AND UP0, UPT, UR8, 0x3, UPT ;  /* 0x000000030800788c */ /* 0x000fcc000bf05270 */
[----:B------:R-:W-:-:S13]  /*2530*/  PLOP3.LUT P1, PT, PT, PT, UP0, 0x80, 0x0 ;  /* 0x000000000000781c */ /* 0x000fda0003f2f008 */
[----:B------:R-:W-:Y:S05]  /*2540*/  @!P1 BRA `(.L_x_18) ;  /* 0x0000000000049947 */ /* 0x000fea0003800000 */
[----:B------:R-:W-:Y:S01]  /*2550*/  BPT.TRAP 0x1 ;  /* 0x000000040000795c */ /* 0x000fe20000300000 */
.L_x_18:
[----:B------:R-:W-:Y:S01]  /*2560*/  ULEA UR6, UR5, UR13, 0x3 ;  /* 0x0000000d05067291 */ /* 0x000fe2000f8e183f */
[----:B------:R-:W-:-:S05]  /*2570*/  IMAD.U32 R0, RZ, RZ, UR4 ;  /* 0x00000004ff007e24 */ /* 0x000fca000f8e00ff */
[----:B------:R-:W-:-:S04]  /*2580*/  SHF.L.U32 R0, R0, 0x1f, RZ ;  /* 0x0000001f00007819 */ /* 0x000fc800000006ff */
[----:B------:R0:W2:Y:S01]  /*2590*/  SYNCS.PHASECHK.TRANS64.TRYWAIT P0, [UR6], R0 ;  /* 0x00000000ff0075a7 */ /* 0x0000a20008000146 */
[----:B------:R-:W-:Y:S05]  /*25a0*/  @!P1 BRA `(.L_x_19) ;  /* 0x0000000000049947 */ /* 0x000fea0003800000 */
[----:B------:R-:W-:Y:S01]  /*25b0*/  BPT.TRAP 0x1 ;  /* 0x000000040000795c */ /* 0x000fe20000300000 */
.L_x_19:
[----:B--2---:R-:W-:Y:S05]  /*25c0*/  @P0 BRA `(.L_x_20) ;  /* 0x0000000000080947 */ /* 0x004fea0003800000 */
[----:B------:R-:W2:Y:S02]  /*25d0*/  SYNCS.PHASECHK.TRANS64.TRYWAIT P0, [UR6], R0 ;  /* 0x00000000ff0075a7 */ /* 0x000ea40008000146 */
[----:B--2---:R-:W-:Y:S05]  /*25e0*/  @!P0 BRA `(.L_x_21) ;  /* 0x0000017800c48947 */ /* 0x004fea0003800000 */
.L_x_20:
[----:B------:R-:W-:Y:S01]  /*25f0*/  UIADD3 UR6, UR13, 0x18100, URZ ;  /* 0x000181000d067890 */ /* 0x000fe2000fffe03f */
[----:B------:R-:W-:Y:S01]  /*2600*/  WARPGROUP.ARRIVE ;  /* 0x00000000000079c5 */ /* 0x000fe20000000000 */
[----:B------:R-:W-:Y:S01]  /*2610*/  ULOP3.LUT UR10, UR14, 0x10000, URZ, 0xfc, !UPT ;  /* 0x000100000e0a7892 */ /* 0x000fe2000f8efc3f */
[----:B------:R3:W-:Y:S01]  /*2620*/  STL [R1+0x26c], RZ ;  /* 0x00026cff01007387 */ /* 0x0007e20000100800 */
[----:B------:R-:W-:Y:S01]  /*2630*/  USHF.R.U32.HI UR6, URZ, 0x4, UR6 ;  /* 0x000000043f067899 */ /* 0x000fe20008011606 */
[----:B0-2---:R-:W-:Y:S01]  /*2640*/  IMAD.MOV.U32 R0, RZ, RZ, RZ ;  /* 0x000000ffff007224 */ /* 0x005fe200078e00ff */
[----:B------:R-:W-:Y:S01]  /*2650*/  UIMAD UR10, UR5, 0xc00, UR10 ;  /* 0x00000c00050a78a4 */ /* 0x000fe2000f8e020a */
[----:B------:R3:W-:Y:S01]  /*2660*/  STL [R1+0x268], RZ ;  /* 0x000268ff01007387 */ /* 0x0007e20000100800 */
[----:B------:R-:W-:Y:S01]  /*2670*/  ULOP3.LUT UR6, UR6, 0x3fff, URZ, 0xc0, !UPT ;  /* 0x00003fff06067892 */ /* 0x000fe2000f8ec03f */
[----:B------:R-:W-:Y:S01]  /*2680*/  CS2R R2, SRZ ;  /* 0x0000000000027805 */ /* 0x000fe2000001ff00 */
[----:B------:R-:W-:Y:S01]  /*2690*/  UMOV UR21, 0x40000040 ;  /* 0x4000004000157882 */ /* 0x000fe20000000000 */
[----:B------:R-:W-:Y:S01]  /*26a0*/  UMOV UR23, 0x40000040 ;  /* 0x4000004000177882 */ /* 0x000fe20000000000 */
[----:B------:R-:W-:Y:S01]  /*26b0*/  ULOP3.LUT UR6, UR6, 0x10000, URZ, 0xfc, !UPT ;  /* 0x0001000006067892 */ /* 0x000fe2000f8efc3f */
[----:B------:R3:W-:Y:S01]  /*26c0*/  STL [R1+0x264], RZ ;  /* 0x000264ff01007387 */ /* 0x0007e20000100800 */
[----:B------:R-:W-:Y:S01]  /*26d0*/  UMOV UR20, UR10 ;  /* 0x0000000a00147c82 */ /* 0x000fe20008000000 */
[----:B------:R-:W-:Y:S01]  /*26e0*/  CS2R R4, SRZ ;  /* 0x0000000000047805 */ /* 0x000fe2000001ff00 */
[----:B------:R-:W-:Y:S01]  /*26f0*/  UIMAD UR12, UR5, 0xc00, UR6 ;  /* 0x00000c00050c78a4 */ /* 0x000fe2000f8e0206 */
[----:B------:R3:W-:Y:S01]  /*2700*/  STL [R1+0x260], RZ ;  /* 0x000260ff01007387 */ /* 0x0007e20000100800 */
[----:B------:R-:W-:Y:S01]  /*2710*/  CS2R R6, SRZ ;  /* 0x0000000000067805 */ /* 0x000fe2000001ff00 */
[----:B------:R-:W-:Y:S01]  /*2720*/  UMOV UR6, 0x8 ;  /* 0x0000000800067882 */ /* 0x000fe20000000000 */
[----:B------:R-:W-:Y:S01]  /*2730*/  CS2R R8, SRZ ;  /* 0x0000000000087805 */ /* 0x000fe2000001ff00 */
[----:B------:R3:W-:Y:S01]  /*2740*/  STL [R1+0x25c], RZ ;  /* 0x00025cff01007387 */ /* 0x0007e20000100800 */
[----:B------:R-:W-:Y:S01]  /*2750*/  CS2R R10, SRZ ;  /* 0x00000000000a7805 */ /* 0x000fe2000001ff00 */
[----:B------:R-:W-:Y:S01]  /*2760*/  UMOV UR22, UR12 ;  /* 0x0000000c00167c82 */ /* 0x000fe20008000000 */
[----:B------:R-:W-:Y:S01]  /*2770*/  CS2R R12, SRZ ;  /* 0x00000000000c7805 */ /* 0x000fe2000001ff00 */
[----:B------:R-:W-:Y:S01]  /*2780*/  QGMMA.64x192x32.F32.E4M3.E4M3 R120, gdesc[UR20], RZ, !UPT ;  /* 0x02e00000147879f3 */ /* 0x000fe2000c7008ff */
[----:B------:R-:W-:Y:S01]  /*2790*/  UIADD3 UR20, UR10, 0x400, URZ ;  /* 0x000004000a147890 */ /* 0x000fe2000fffe03f */
[----:B------:R3:W-:Y:S01]  /*27a0*/  STL [R1+0x258], RZ ;  /* 0x000258ff01007387 */ /* 0x0007e20000100800 */
[----:B------:R-:W-:Y:S01]  /*27b0*/  UMOV UR21, 0x40000040 ;  /* 0x4000004000157882 */ /* 0x000fe20000000000 */
[----:B------:R-:W-:-:S02]  /*27c0*/  CS2R R14, SRZ ;  /* 0x00000000000e7805 */ /* 0x000fc4000001ff00 */
[----:B------:R-:W-:Y:S01]  /*27d0*/  CS2R R16, SRZ ;  /* 0x0000000000107805 */ /* 0x000fe2000001ff00 */
[----:B------:R3:W-:Y:S01]  /*27e0*/  STL [R1+0x254], RZ ;  /* 0x000254ff01007387 */ /* 0x0007e20000100800 */
[----:B------:R-:W-:Y:S02]  /*27f0*/  CS2R R18, SRZ ;  /* 0x0000000000127805 */ /* 0x000fe4000001ff00 */
[----:B------:R-:W-:Y:S02]  /*2800*/  CS2R R20, SRZ ;  /* 0x0000000000147805 */ /* 0x000fe4000001ff00 */
[----:B------:R-:W-:Y:S01]  /*2810*/  CS2R R22, SRZ ;  /* 0x0000000000167805 */ /* 0x000fe2000001ff00 */
[----:B------:R3:W-:Y:S01]  /*2820*/  STL [R1+0x250], RZ ;  /* 0x000250ff01007387 */ /* 0x0007e20000100800 */
[----:B------:R-:W-:Y:S02]  /*2830*/  CS2R R216, SRZ ;  /* 0x0000000000d87805 */ /* 0x000fe4000001ff00 */
[----:B------:R-:W-:-:S02]  /*2840*/  CS2R R218, SRZ ;  /* 0x0000000000da7805 */ /* 0x000fc4000001ff00 */
[----:B------:R-:W-:Y:S01]  /*2850*/  CS2R R220, SRZ ;  /* 0x0000000000dc7805 */ /* 0x000fe2000001ff00 */
[----:B------:R3:W-:Y:S01]  /*2860*/  STL [R1+0x24c], RZ ;  /* 0x00024cff01007387 */ /* 0x0007e20000100800 */
[----:B------:R-:W-:Y:S02]  /*2870*/  CS2R R222, SRZ ;  /* 0x0000000000de7805 */ /* 0x000fe4000001ff00 */
[----:B------:R-:W-:Y:S02]  /*2880*/  CS2R R224, SRZ ;  /* 0x0000000000e07805 */ /* 0x000fe4000001ff00 */
[----:B------:R-:W-:Y:S01]  /*2890*/  CS2R R226, SRZ ;  /* 0x0000000000e27805 */ /* 0x000fe2000001ff00 */
[----:B------:R3:W-:Y:S01]  /*28a0*/  STL [R1+0x248], RZ ;  /* 0x000248ff01007387 */ /* 0x0007e20000100800 */
[----:B------:R-:W-:Y:S01]  /*28b0*/  IMAD.MOV.U32 R228, RZ, RZ, RZ ;  /* 0x000000ffffe47224 */ /* 0x000fe200078e00ff */
[----:B------:R-:W-:Y:S01]  /*28c0*/  QGMMA.64x192x32.F32.E4M3.E4M3 R24, gdesc[UR20], RZ, !UPT ;  /* 0x02e00000141879f3 */ /* 0x000fe2000c7008ff */
[----:B------:R-:W-:Y:S01]  /*28d0*/  UIADD3 UR20, UR10, 0x2, URZ ;  /* 0x000000020a147890 */ /* 0x000fe2000fffe03f */
[----:B------:R3:W-:Y:S01]  /*28e0*/  STL [R1+0x244], RZ ;  /* 0x000244ff01007387 */ /* 0x0007e20000100800 */
[----:B------:R-:W-:Y:S01]  /*28f0*/  UIADD3 UR22, UR12, 0x2, URZ ;  /* 0x000000020c167890 */ /* 0x000fe2000fffe03f */
[----:B------:R-:W-:Y:S01]  /*2900*/  UMOV UR21, 0x40000040 ;  /* 0x4000004000157882 */ /* 0x000fe20000000000 */
[----:B------:R-:W-:Y:S01]  /*2910*/  UMOV UR23, 0x40000040 ;  /* 0x4000004000177882 */ /* 0x000fe20000000000 */
        /* <DEDUP_REMOVED lines=28> */
[----:B------:R3:W-:Y:S01]  /*2ae0*/  STL [R1+0x1d0], RZ ;  /* 0x0001d0ff01007387 */ /* 0x0007e20000100800 */
[----:B------:R-:W-:Y:S01]  /*2af0*/  QGMMA.64x192x32.F32.E4M3.E4M3 R120, gdesc[UR20], R120 ;  /* 0x02e00000147879f3 */ /* 0x000fe20008700878 */
[----:B------:R-:W-:Y:S01]  /*2b00*/  UIADD3 UR20, UR10, 0x402, URZ ;  /* 0x000004020a147890 */ /* 0x000fe2000fffe03f */
[----:B------:R-:W-:Y:S01]  /*2b10*/  UMOV UR21, 0x40000040 ;  /* 0x4000004000157882 */ /* 0x000fe20000000000 */
[----:B------:R3:W-:Y:S04]  /*2b20*/  STL [R1+0x1cc], RZ ;  /* 0x0001ccff01007387 */ /* 0x0007e80000100800 */
[----:B------:R3:W-:Y:S04]  /*2b30*/  STL [R1+0x1c8], RZ ;  /* 0x0001c8ff01007387 */ /* 0x0007e80000100800 */
[----:B------:R3:W-:Y:S04]  /*2b40*/  STL [R1+0x1c4], RZ ;  /* 0x0001c4ff01007387 */ /* 0x0007e80000100800 */
[----:B------:R3:W-:Y:S05]  /*2b50*/  STL [R1+0x1c0], RZ ;  /* 0x0001c0ff01007387 */ /* 0x0007ea0000100800 */
[----:B------:R-:W-:Y:S01]  /*2b60*/  QGMMA.64x192x32.F32.E4M3.E4M3 R24, gdesc[UR20], R24 ;  /* 0x02e00000141879f3 */ /* 0x000fe20008700818 */
        /* <DEDUP_REMOVED lines=140> */
[----:B------:R-:W-:Y:S01]  /*3430*/  QGMMA.64x192x32.F32.E4M3.E4M3 R120, gdesc[UR20], R120 ;  /* 0x02e00000147879f3 */ /* 0x000fe20008700878 */
[----:B------:R-:W-:Y:S01]  /*3440*/  UIADD3 UR20, UR10, 0xa02, URZ ;  /* 0x00000a020a147890 */ /* 0x000fe2000fffe03f */
[----:B------:R-:W-:-:S15]  /*3450*/  UMOV UR21, 0x40000040 ;  /* 0x4000004000157882 */ /* 0x000fde0000000000 */
[----:B------:R-:W-:-:S03]  /*3460*/  NOP ;  /* 0x0000000000007918 */ /* 0x000fc60000000000 */
[----:B------:R-:W-:Y:S01]  /*3470*/  QGMMA.64x192x32.F32.E4M3.E4M3 R24, gdesc[UR20], R24 ;  /* 0x02e00000141879f3 */ /* 0x000fe20008700818 */
[----:B------:R-:W-:Y:S02]  /*3480*/  UIADD3 UR20, UR10, 0x604, URZ ;  /* 0x000006040a147890 */ /* 0x000fe4000fffe03f */
[----:B------:R-:W-:Y:S01]  /*3490*/  UIADD3 UR22, UR12, 0x604, URZ ;  /* 0x000006040c167890 */ /* 0x000fe2000fffe03f */
[----:B------:R-:W-:Y:S01]  /*34a0*/  UMOV UR21, 0x40000040 ;  /* 0x4000004000157882 */ /* 0x000fe20000000000 */
[----:B------:R-:W-:-:S15]  /*34b0*/  UMOV UR23, 0x40000040 ;  /* 0x4000004000177882 */ /* 0x000fde0000000000 */
        /* <DEDUP_REMOVED lines=11> */
[----:B------:R-:W-:Y:S02]  /*3570*/  UMOV UR21, 0x40000040 ;  /* 0x4000004000157882 */ /* 0x000fe40000000000 */
[----:B------:R-:W-:Y:S02]  /*3580*/  ULDC UR10, c[0x0][0x50c] ;  /* 0x00014300000a7ab9 */ /* 0x000fe40000000800 */
[----:B------:R-:W-:-:S14]  /*3590*/  UISETP.NE.AND UP0, UPT, UR10, 0x8, UPT ;  /* 0x000000080a00788c */ /* 0x000fdc000bf05270 */
[----:B------:R-:W-:Y:S01]  /*35a0*/  QGMMA.64x192x32.F32.E4M3.E4M3 R24, gdesc[UR20], R24, gsb0 ;  /* 0x02e00000141879f3 */ /* 0x000fe20008000818 */
[----:B------:R-:W-:-:S06]  /*35b0*/  USEL UR20, URZ, 0x1, UP0 ;  /* 0x000000013f147887 */ /* 0x000fcc0008000000 */
[----:B------:R-:W-:-:S13]  /*35c0*/  ISETP.NE.AND P0, PT, RZ, UR20, PT ;  /* 0x00000014ff007c0c */ /* 0x000fda000bf05270 */
[----:B---3--:R-:W-:Y:S05]  /*35d0*/  @!P0 BRA `(.L_x_22) ;  /* 0x0000001400808947 */ /* 0x008fea0003800000 */
[----:B------:R-:W-:Y:S02]  /*35e0*/  WARPGROUP.DEPBAR.LE gsb0, 0x0 ;  /* 0x00008000000079c5 */ /* 0x000fe40000010000 */
[----:B------:R-:W-:-:S01]  /*35f0*/  FADD R227, RZ, R121 ;  /* 0x00000079ffe37221 */ /* 0x000fc20000000000 */
[----:B------:R-:W-:Y:S01]  /*3600*/  FADD R228, RZ, R120 ;  /* 0x00000078ffe47221 */ /* 0x000fe20000000000 */
[----:B------:R-:W-:-:S01]  /*3610*/  FADD R226, RZ, R122 ;  /* 0x0000007affe27221 */ /* 0x000fc20000000000 */
[----:B------:R-:W-:Y:S01]  /*3620*/  FADD R225, RZ, R123 ;  /* 0x0000007bffe17221 */ /* 0x000fe20000000000 */
[----:B------:R-:W-:-:S01]  /*3630*/  FADD R224, RZ, R124 ;  /* 0x0000007cffe07221 */ /* 0x000fc20000000000 */
[----:B------:R0:W-:Y:S01]  /*3640*/  STL [R1+0x288], R227 ;  /* 0x000288e301007387 */ /* 0x0001e20000100800 */
[----:B------:R-:W-:-:S01]  /*3650*/  FADD R223, RZ, R125 ;  /* 0x0000007dffdf7221 */ /* 0x000fc20000000000 */
[----:B------:R-:W-:Y:S01]  /*3660*/  FADD R222, RZ, R126 ;  /* 0x0000007effde7221 */ /* 0x000fe20000000000 */
[----:B------:R-:W-:-:S01]  /*3670*/  FADD R221, RZ, R127 ;  /* 0x0000007fffdd7221 */ /* 0x000fc20000000000 */
[----:B------:R-:W-:Y:S01]  /*3680*/  FADD R220, RZ, R128 ;  /* 0x00000080ffdc7221 */ /* 0x000fe20000000000 */
[----:B------:R-:W-:-:S01]  /*3690*/  FADD R219, RZ, R129 ;  /* 0x00000081ffdb7221 */ /* 0x000fc20000000000 */
[----:B------:R-:W-:Y:S01]  /*36a0*/  FADD R218, RZ, R130 ;  /* 0x00000082ffda7221 */ /* 0x000fe20000000000 */
[----:B------:R-:W-:-:S01]  /*36b0*/  FADD R217, RZ, R131 ;  /* 0x00000083ffd97221 */ /* 0x000fc20000000000 */
[----:B------:R-:W-:Y:S01]  /*36c0*/  FADD R216, RZ, R132 ;  /* 0x00000084ffd87221 */ /* 0x000fe20000000000 */
[----:B------:R-:W-:-:S01]  /*36d0*/  FADD R23, RZ, R133 ;  /* 0x00000085ff177221 */ /* 0x000fc20000000000 */
[----:B0-----:R-:W-:Y:S01]  /*36e0*/  FADD R227, RZ, R156 ;  /* 0x0000009cffe37221 */ /* 0x001fe20000000000 */
[----:B------:R-:W-:-:S01]  /*36f0*/  FADD R22, RZ, R134 ;  /* 0x00000086ff167221 */ /* 0x000fc20000000000 */
[----:B------:R-:W-:Y:S01]  /*3700*/  FADD R21, RZ, R135 ;  /* 0x00000087ff157221 */ /* 0x000fe20000000000 */
[----:B------:R-:W-:-:S01]  /*3710*/  FADD R20, RZ, R136 ;  /* 0x00000088ff147221 */ /* 0x000fc20000000000 */
[----:B------:R-:W-:Y:S01]  /*3720*/  FADD R19, RZ, R137 ;  /* 0x00000089ff137221 */ /* 0x000fe20000000000 */
[----:B------:R0:W-:Y:S01]  /*3730*/  STL [R1], R227 ;  /* 0x000000e301007387 */ /* 0x0001e20000100800 */
        /* <DEDUP_REMOVED lines=14> */
[----:B------:R0:W-:Y:S01]  /*3820*/  STL [R1+0x4], R227 ;  /* 0x000004e301007387 */ /* 0x0001e20000100800 */
[----:B------:R-:W-:-:S01]  /*3830*/  FADD R5, RZ, R151 ;  /* 0x00000097ff057221 */ /* 0x000fc20000000000 */
[----:B------:R-:W-:Y:S01]  /*3840*/  FADD R4, RZ, R152 ;  /* 0x00000098ff047221 */ /* 0x000fe20000000000 */
[----:B------:R-:W-:-:S01]  /*3850*/  FADD R3, RZ, R153 ;  /* 0x00000099ff037221 */ /* 0x000fc20000000000 */
[----:B------:R-:W-:Y:S01]  /*3860*/  FADD R2, RZ, R154 ;  /* 0x0000009aff027221 */ /* 0x000fe20000000000 */
[----:B------:R-:W-:-:S01]  /*3870*/  FADD R0, RZ, R155 ;  /* 0x0000009bff007221 */ /* 0x000fc20000000000 */
[----:B0-----:R-:W-:-:S05]  /*3880*/  FADD R227, RZ, R158 ;  /* 0x0000009effe37221 */ /* 0x001fca0000000000 */
[----:B------:R0:W-:Y:S02]  /*3890*/  STL [R1+0x8], R227 ;  /* 0x000008e301007387 */ /* 0x0001e40000100800 */
        /* <DEDUP_REMOVED lines=305> */
[----:B------:R0:W-:Y:S04]  /*4bb0*/  STL [R1+0x26c], R227 ;  /* 0x00026ce301007387 */ /* 0x0001e80000100800 */
[----:B0-----:R0:W5:Y:S01]  /*4bc0*/  LDL.LU R227, [R1+0x288] ;  /* 0x0002880001e37983 */ /* 0x0011620000300800 */
[----:B------:R-:W-:-:S05]  /*4bd0*/  UMOV UR6, URZ ;  /* 0x0000003f00067c82 */ /* 0x000fca0008000000 */
.L_x_22:
[----:B------:R-:W-:Y:S01]  /*4be0*/  UIADD3 UR12, UR5, 0x1, URZ ;  /* 0x00000001050c7890 */ /* 0x000fe2000fffe03f */
[----:B------:R-:W-:-:S03]  /*4bf0*/  UMOV UR21, 0x1 ;  /* 0x0000000100157882 */ /* 0x000fc60000000000 */
[----:B------:R-:W-:-:S04]  /*4c00*/  UISETP.NE.AND UP0, UPT, UR12, 0x2, UPT ;  /* 0x000000020c00788c */ /* 0x000fc8000bf05270 */
[----:B------:R-:W-:Y:S02]  /*4c10*/  USEL UR15, URZ, 0x1, UP0 ;  /* 0x000000013f0f7887 */ /* 0x000fe40008000000 */
[----:B------:R-:W-:Y:S02]  /*4c20*/  USEL UR12, UR12, URZ, UP0 ;  /* 0x0000003f0c0c7287 */ /* 0x000fe40008000000 */
[----:B------:R-:W-:-:S12]  /*4c30*/  ULOP3.LUT UR15, UR4, UR15, URZ, 0x3c, !UPT ;  /* 0x0000000f040f7292 */ /* 0x000fd8000f8e3c3f */
.L_x_17:
[----:B------:R-:W-:-:S04]  /*4c40*/  UISETP.LT.AND UP0, UPT, UR9, 0x1, UPT ;  /* 0x000000010900788c */ /* 0x000fc8000bf01270 */
[----:B------:R-:W-:-:S04]  /*4c50*/  USEL UR10, UR9, 0x1, UP0 ;  /* 0x00000001090a7887 */ /* 0x000fc80008000000 */
[----:B------:R-:W-:-:S04]  /*4c60*/  UIADD3 UR16, UR9, -UR10, URZ ;  /* 0x8000000a09107290 */ /* 0x000fc8000fffe03f */
[----:B------:R-:W-:-:S06]  /*4c70*/  UISETP.GE.AND UP0, UPT, UR16, 0x1, UPT ;  /* 0x000000011000788c */ /* 0x000fcc000bf06270 */
[----:B------:R-:W-:-:S13]  /*4c80*/  PLOP3.LUT P0, PT, PT, PT, UP0, 0x80, 0x0 ;  /* 0x000000000000781c */ /* 0x000fda0003f0f008 */
[----:B------:R-:W-:Y:S05]  /*4c90*/  @!P0 BRA `(.L_x_23) ;  /* 0x00000028009c8947 */ /* 0x000fea0003800000 */
[----:B------:R-:W-:Y:S01]  /*4ca0*/  UMOV UR10, UR5 ;  /* 0x00000005000a7c82 */ /* 0x000fe20008000000 */
[----:B------:R-:W-:-:S05]  /*4cb0*/  ULDC UR11, c[0x0][0x50c] ;  /* 0x00014300000b7ab9 */ /* 0x000fca0000000800 */
.L_x_31:
[----:B------:R-:W-:-:S06]  /*4cc0*/  UISETP.NE.AND UP0, UPT, UR8, 0x3, UPT ;  /* 0x000000030800788c */ /* 0x000fcc000bf05270 */
[----:B------:R-:W-:-:S13]  /*4cd0*/  PLOP3.LUT P1, PT, PT, PT, UP0, 0x80, 0x0 ;  /* 0x000000000000781c */ /* 0x000fda0003f2f008 */
[----:B-----5:R-:W-:Y:S05]  /*4ce0*/  @!P1 BRA `(.L_x_24) ;  /* 0x0000000000049947 */ /* 0x020fea0003800000 */
[----:B------:R-:W-:Y:S01]  /*4cf0*/  BPT.TRAP 0x1 ;  /* 0x000000040000795c */ /* 0x000fe20000300000 */
.L_x_24:
[----:B------:R-:W2:Y:S01]  /*4d00*/  S2UR UR22, SR_CgaCtaId ;  /* 0x00000000001679c3 */ /* 0x000ea20000008800 */
[----:B------:R-:W-:Y:S01]  /*4d10*/  UMOV UR13, 0x400 ;  /* 0x00000400000d7882 */ /* 0x000fe20000000000 */
[----:B------:R-:W-:-:S05]  /*4d20*/  IMAD.U32 R229, RZ, RZ, UR15 ;  /* 0x0000000fffe57e24 */ /* 0x000fca000f8e00ff */
[----:B------:R-:W-:Y:S01]  /*4d30*/  SHF.L.U32 R229, R229, 0x1f, RZ ;  /* 0x0000001fe5e57819 */ /* 0x000fe200000006ff */
[----:B--2---:R-:W-:-:S04]  /*4d40*/  ULEA UR13, UR22, UR13, 0x18 ;  /* 0x0000000d160d7291 */ /* 0x004fc8000f8ec03f */
[----:B------:R-:W-:-:S09]  /*4d50*/  ULEA UR22, UR12, UR13, 0x3 ;  /* 0x0000000d0c167291 */ /* 0x000fd2000f8e183f */
[----:B------:R2:W3:Y:S01]  /*4d60*/  SYNCS.PHASECHK.TRANS64.TRYWAIT P0, [UR22], R229 ;  /* 0x000000e5ff0075a7 */ /* 0x0004e20008000156 */
[----:B------:R-:W-:Y:S05]  /*4d70*/  @!P1 BRA `(.L_x_25) ;  /* 0x0000000000049947 */ /* 0x000fea0003800000 */
[----:B------:R-:W-:Y:S01]  /*4d80*/  BPT.TRAP 0x1 ;  /* 0x000000040000795c */ /* 0x000fe20000300000 */
.L_x_25:
[----:B---3--:R-:W-:Y:S05]  /*4d90*/  @P0 BRA `(.L_x_26) ;  /* 0x0000000000080947 */ /* 0x008fea0003800000 */
[----:B------:R-:W3:Y:S02]  /*4da0*/  SYNCS.PHASECHK.TRANS64.TRYWAIT P0, [UR22], R229 ;  /* 0x000000e5ff0075a7 */ /* 0x000ee40008000156 */
[----:B---3--:R-:W-:Y:S05]  /*4db0*/  @!P0 BRA `(.L_x_27) ;  /* 0x0000015000e88947 */ /* 0x008fea0003800000 */
.L_x_26:
[----:B------:R-:W-:Y:S01]  /*4dc0*/  UIADD3 UR22, UR13, 0x18100, URZ ;  /* 0x000181000d167890 */ /* 0x000fe2000fffe03f */
[----:B------:R-:W-:Y:S01]  /*4dd0*/  WARPGROUP.ARRIVE ;  /* 0x00000000000079c5 */ /* 0x000fe20000000000 */
[----:B------:R-:W-:Y:S02]  /*4de0*/  UISETP.NE.AND UP0, UPT, UR20, URZ, UPT ;  /* 0x0000003f1400728c */ /* 0x000fe4000bf05270 */
[----:B------:R-:W-:Y:S02]  /*4df0*/  USHF.R.U32.HI UR22, URZ, 0x4, UR22 ;  /* 0x000000043f167899 */ /* 0x000fe40008011616 */
[----:B------:R-:W-:Y:S02]  /*4e00*/  USEL UR21, UR21, URZ, !UP0 ;  /* 0x0000003f15157287 */ /* 0x000fe4000c000000 */
[----:B------:R-:W-:Y:S02]  /*4e10*/  ULOP3.LUT UR22, UR22, 0x3fff, URZ, 0xc0, !UPT ;  /* 0x00003fff16167892 */ /* 0x000fe4000f8ec03f */
[----:B------:R-:W-:-:S02]  /*4e20*/  ULOP3.LUT UR24, UR14, 0x10000, URZ, 0xfc, !UPT ;  /* 0x000100000e187892 */ /* 0x000fc4000f8efc3f */
[----:B------:R-:W-:Y:S02]  /*4e30*/  ULOP3.LUT UR22, UR22, 0x10000, URZ, 0xfc, !UPT ;  /* 0x0001000016167892 */ /* 0x000fe4000f8efc3f */
[----:B------:R-:W-:Y:S02]  /*4e40*/  UISETP.NE.U32.AND UP0, UPT, UR21, URZ, UPT ;  /* 0x0000003f1500728c */ /* 0x000fe4000bf05070 */
[----:B------:R-:W-:Y:S02]  /*4e50*/  UIMAD UR24, UR12, 0xc00, UR24 ;  /* 0x00000c000c1878a4 */ /* 0x000fe4000f8e0218 */
[----:B------:R-:W-:Y:S01]  /*4e60*/  UIMAD UR25, UR12, 0xc00, UR22 ;  /* 0x00000c000c1978a4 */ /* 0x000fe2000f8e0216 */
[----:B------:R-:W-:Y:S01]  /*4e70*/  UMOV UR21, 0x40000040 ;  /* 0x4000004000157882 */ /* 0x000fe20000000000 */
[----:B------:R-:W-:Y:S01]  /*4e80*/  UMOV UR23, 0x40000040 ;  /* 0x4000004000177882 */ /* 0x000fe20000000000 */
[----:B------:R-:W-:Y:S02]  /*4e90*/  UIADD3 UR6, UR6, 0x8, URZ ;  /* 0x0000000806067890 */ /* 0x000fe4000fffe03f */
[----:B------:R-:W-:-:S02]  /*4ea0*/  UMOV UR20, UR24 ;  /* 0x0000001800147c82 */ /* 0x000fc40008000000 */
[----:B------:R-:W-:Y:S02]  /*4eb0*/  UMOV UR22, UR25 ;  /* 0x0000001900167c82 */ /* 0x000fe40008000000 */
[----:B------:R-:W-:Y:S01]  /*4ec0*/  QGMMA.64x192x32.F32.E4M3.E4M3 R120, gdesc[UR20], R120, UP0 ;  /* 0x02e00000147879f3 */ /* 0x000fe2000bf00878 */
[----:B------:R-:W-:Y:S01]  /*4ed0*/  UIADD3 UR20, UR24, 0x400, URZ ;  /* 0x0000040018147890 */ /* 0x000fe2000fffe03f */
[----:B------:R-:W-:-:S15]  /*4ee0*/  UMOV UR21, 0x40000040 ;  /* 0x4000004000157882 */ /* 0x000fde0000000000 */
[----:B------:R-:W-:-:S03]  /*4ef0*/  NOP ;  /* 0x0000000000007918 */ /* 0x000fc60000000000 */
[----:B------:R-:W-:Y:S01]  /*4f00*/  QGMMA.64x192x32.F32.E4M3.E4M3 R24, gdesc[UR20], R24, UP0 ;  /* 0x02e00000141879f3 */ /* 0x000fe2000bf00818 */
[----:B------:R-:W-:Y:S02]  /*4f10*/  UIADD3 UR20, UR24, 0x2, URZ ;  /* 0x0000000218147890 */ /* 0x000fe4000fffe03f */
[----:B------:R-:W-:Y:S01]  /*4f20*/  UIADD3 UR22, UR25, 0x2, URZ ;  /* 0x0000000219167890 */ /* 0x000fe2000fffe03f */
[----:B------:R-:W-:Y:S01]  /*4f30*/  UMOV UR21, 0x40000040 ;  /* 0x4000004000157882 */ /* 0x000fe20000000000 */
[----:B------:R-:W-:Y:S01]  /*4f40*/  UMOV UR23, 0x40000040 ;  /* 0x4000004000177882 */ /* 0x000fe20000000000 */
[----:B------:R-:W-:-:S14]  /*4f50*/  UISETP.NE.AND UP0, UPT, UR6, UR11, UPT ;  /* 0x0000000b0600728c */ /* 0x000fdc000bf05270 */
        /* <DEDUP_REMOVED lines=58> */
[----:B------:R-:W-:Y:S01]  /*5300*/  QGMMA.64x192x32.F32.E4M3.E4M3 R24, gdesc[UR20], R24, gsb0 ;  /* 0x02e00000141879f3 */ /* 0x000fe20008000818 */
[----:B------:R-:W-:-:S06]  /*5310*/  USEL UR20, URZ, 0x1, UP0 ;  /* 0x000000013f147887 */ /* 0x000fcc0008000000 */
[----:B------:R-:W-:Y:S01]  /*5320*/  ISETP.NE.AND P0, PT, RZ, UR20, PT ;  /* 0x00000014ff007c0c */ /* 0x000fe2000bf05270 */
[----:B------:R-:W-:-:S12]  /*5330*/  WARPGROUP.DEPBAR.LE gsb0, 0x1 ;  /* 0x00008000000079c5 */ /* 0x000fd80000010100 */
[----:B------:R-:W-:Y:S05]  /*5340*/  @!P0 BRA `(.L_x_28) ;  /* 0x0000002000708947 */ /* 0x000fea0003800000 */
[----:B------:R-:W-:Y:S02]  /*5350*/  WARPGROUP.DEPBAR.LE gsb0, 0x0 ;  /* 0x00008000000079c5 */ /* 0x000fe40000010000 */
[----:B-----5:R-:W-:-:S01]  /*5360*/  FADD R227, R121, R227 ;  /* 0x000000e379e37221 */ /* 0x020fc20000000000 */
[----:B------:R-:W-:Y:S01]  /*5370*/  FADD R226, R122, R226 ;  /* 0x000000e27ae27221 */ /* 0x000fe20000000000 */
[----:B------:R-:W-:-:S01]  /*5380*/  FADD R225, R123, R225 ;  /* 0x000000e17be17221 */ /* 0x000fc20000000000 */
[----:B------:R-:W-:Y:S01]  /*5390*/  FADD R224, R124, R224 ;  /* 0x000000e07ce07221 */ /* 0x000fe20000000000 */
[----:B------:R-:W-:-:S01]  /*53a0*/  FADD R223, R125, R223 ;  /* 0x000000df7ddf7221 */ /* 0x000fc20000000000 */
[----:B------:R3:W-:Y:S01]  /*53b0*/  STL [R1+0x288], R227 ;  /* 0x000288e301007387 */ /* 0x0007e20000100800 */
[----:B------:R-:W-:-:S01]  /*53c0*/  FADD R222, R126, R222 ;  /* 0x000000de7ede7221 */ /* 0x000fc20000000000 */
[----:B------:R-:W-:Y:S01]  /*53d0*/  FADD R221, R127, R221 ;  /* 0x000000dd7fdd7221 */ /* 0x000fe20000000000 */
[----:B------:R-:W-:-:S01]  /*53e0*/  FADD R220, R128, R220 ;  /* 0x000000dc80dc7221 */ /* 0x000fc20000000000 */
[----:B------:R-:W-:Y:S01]  /*53f0*/  FADD R219, R129, R219 ;  /* 0x000000db81db7221 */ /* 0x000fe20000000000 */
[----:B------:R-:W-:-:S01]  /*5400*/  FADD R218, R130, R218 ;  /* 0x000000da82da7221 */ /* 0x000fc20000000000 */
[----:B------:R-:W-:Y:S01]  /*5410*/  FADD R217, R131, R217 ;  /* 0x000000d983d97221 */ /* 0x000fe20000000000 */
[----:B------:R-:W-:-:S01]  /*5420*/  FADD R216, R132, R216 ;  /* 0x000000d884d87221 */ /* 0x000fc20000000000 */
[----:B------:R-:W-:Y:S01]  /*5430*/  FADD R23, R133, R23 ;  /* 0x0000001785177221 */ /* 0x000fe20000000000 */
[----:B------:R-:W-:-:S01]  /*5440*/  FADD R22, R134, R22 ;  /* 0x0000001686167221 */ /* 0x000fc20000000000 */
[----:B---3--:R-:W3:Y:S01]  /*5450*/  LDL.LU R227, [R1+0x8] ;  /* 0x0000080001e37983 */ /* 0x008ee20000300800 */
[----:B------:R-:W-:-:S01]  /*5460*/  FADD R21, R135, R21 ;  /* 0x0000001587157221 */ /* 0x000fc20000000000 */
[----:B------:R-:W-:Y:S01]  /*5470*/  FADD R20, R136, R20 ;  /* 0x0000001488147221 */ /* 0x000fe20000000000 */
[----:B------:R-:W-:-:S01]  /*5480*/  FADD R19, R137, R19 ;  /* 0x0000001389137221 */ /* 0x000fc20000000000 */
[----:B------:R4:W-:Y:S01]  /*5490*/  STL [R1+0x28c], R226 ;  /* 0x00028ce201007387 */ /* 0x0009e20000100800 */
[----:B------:R-:W-:-:S03]  /*54a0*/  FADD R228, R120, R228 ;  /* 0x000000e478e47221 */ /* 0x000fc60000000000 */
[----:B----4-:R-:W4:Y:S04]  /*54b0*/  LDL.LU R226, [R1+0x4] ;  /* 0x0000040001e27983 */ /* 0x010f280000300800 */
[----:B------:R0:W-:Y:S04]  /*54c0*/  STL [R1+0x290], R225 ;  /* 0x000290e101007387 */ /* 0x0001e80000100800 */
[----:B0-----:R-:W2:Y:S04]  /*54d0*/  LDL.LU R225, [R1] ;  /* 0x0000000001e17983 */ /* 0x001ea80000300800 */
[----:B------:R-:W-:Y:S04]  /*54e0*/  STL [R1+0x294], R224 ;  /* 0x000294e001007387 */ /* 0x000fe80000100800 */
        /* <DEDUP_REMOVED lines=12> */
[----:B------:R-:W-:Y:S01]  /*55b0*/  STL [R1+0x2c8], R19 ;  /* 0x0002c81301007387 */ /* 0x000fe20000100800 */
[----:B---3--:R-:W-:-:S05]  /*55c0*/  FADD R227, R158, R227 ;  /* 0x000000e39ee37221 */ /* 0x008fca0000000000 */
[----:B------:R0:W-:Y:S01]  /*55d0*/  STL [R1+0x8], R227 ;  /* 0x000008e301007387 */ /* 0x0001e20000100800 */
[----:B----4-:R-:W-:-:S01]  /*55e0*/  FADD R226, R157, R226 ;  /* 0x000000e29de27221 */ /* 0x010fc20000000000 */
[----:B--2---:R-:W-:-:S05]  /*55f0*/  FADD R225, R156, R225 ;  /* 0x000000e19ce17221 */ /* 0x004fca0000000000 */
[----:B------:R-:W-:Y:S04]  /*5600*/  STL [R1], R225 ;  /* 0x000000e101007387 */ /* 0x000fe80000100800 */
[----:B0-----:R-:W2:Y:S04]  /*5610*/  LDL.LU R227, [R1+0xc] ;  /* 0x00000c0001e37983 */ /* 0x001ea80000300800 */
[----:B------:R0:W-:Y:S04]  /*5620*/  STL [R1+0x4], R226 ;  /* 0x000004e201007387 */ /* 0x0001e80000100800 */
[----:B0-----:R-:W3:Y:S04]  /*5630*/  LDL.LU R226, [R1+0x10] ;  /* 0x0000100001e27983 */ /* 0x001ee80000300800 */
[----:B------:R-:W4:Y:S04]  /*5640*/  LDL.LU R225, [R1+0x14] ;  /* 0x0000140001e17983 */ /* 0x000f280000300800 */
        /* <DEDUP_REMOVED lines=13> */
[----:B------:R-:W4:Y:S01]  /*5720*/  LDL.LU R19, [R1+0x4c] ;  /* 0x00004c0001137983 */ /* 0x000f220000300800 */
[----:B--2---:R-:W-:-:S05]  /*5730*/  FADD R227, R159, R227 ;  /* 0x000000e39fe37221 */ /* 0x004fca0000000000 */
[----:B------:R0:W-:Y:S01]  /*5740*/  STL [R1+0xc], R227 ;  /* 0x00000ce301007387 */ /* 0x0001e20000100800 */
[----:B---3--:R-:W-:-:S01]  /*5750*/  FADD R226, R160, R226 ;  /* 0x000000e2a0e27221 */ /* 0x008fc20000000000 */
[----:B----4-:R-:W-:-:S04]  /*5760*/  FADD R225, R161, R225 ;  /* 0x000000e1a1e17221 */ /* 0x010fc80000000000 */
[----:B------:R2:W-:Y:S01]  /*5770*/  STL [R1+0x10], R226 ;  /* 0x000010e201007387 */ /* 0x0005e20000100800 */
[----:B------:R-:W-:-:S03]  /*5780*/  FADD R224, R162, R224 ;  /* 0x000000e0a2e07221 */ /* 0x000fc60000000000 */
        /* <DEDUP_REMOVED lines=24> */
[----:B0-----:R-:W4:Y:S01]  /*5910*/  LDL.LU R227, [R1+0x50] ;  /* 0x0000500001e37983 */ /* 0x001f220000300800 */
[----:B------:R-:W-:-:S03]  /*5920*/  FADD R19, R175, R19 ;  /* 0x00000013af137221 */ /* 0x000fc60000000000 */
[----:B------:R0:W-:Y:S04]  /*5930*/  STL [R1+0x44], R21 ;  /* 0x0000441501007387 */ /* 0x0001e80000100800 */
[----:B--2---:R-:W2:Y:S04]  /*5940*/  LDL.LU R226, [R1+0x54] ;  /* 0x0000540001e27983 */ /* 0x004ea80000300800 */
[----:B------:R0:W-:Y:S04]  /*5950*/  STL [R1+0x48], R20 ;  /* 0x0000481401007387 */ /* 0x0001e80000100800 */
[----:B---3--:R-:W3:Y:S04]  /*5960*/  LDL.LU R225, [R1+0x58] ;  /* 0x0000580001e17983 */ /* 0x008ee80000300800 */
[----:B------:R0:W-:Y:S04]  /*5970*/  STL [R1+0x4c], R19 ;  /* 0x00004c1301007387 */ /* 0x0001e80000100800 */
[----:B----4-:R-:W4:Y:S04]  /*5980*/  LDL.LU R224, [R1+0x5c] ;  /* 0x00005c0001e07983 */ /* 0x010f280000300800 */
[----:B-1----:R-:W4:Y:S04]  /*5990*/  LDL.LU R223, [R1+0x60] ;  /* 0x0000600001df7983 */ /* 0x002f280000300800 */
        /* <DEDUP_REMOVED lines=9> */
[----:B0-----:R-:W4:Y:S04]  /*5a30*/  LDL.LU R21, [R1+0x88] ;  /* 0x0000880001157983 */ /* 0x001f280000300800 */
[----:B------:R-:W4:Y:S04]  /*5a40*/  LDL.LU R20, [R1+0x8c] ;  /* 0x00008c0001147983 */ /* 0x000f280000300800 */
[----:B------:R-:W4:Y:S01]  /*5a50*/  LDL.LU R19, [R1+0x90] ;  /* 0x0000900001137983 */ /* 0x000f220000300800 */
[----:B------:R-:W-:-:S01]  /*5a60*/  FADD R227, R176, R227 ;  /* 0x000000e3b0e37221 */ /* 0x000fc20000000000 */
[----:B--2---:R-:W-:-:S04]  /*5a70*/  FADD R226, R177, R226 ;  /* 0x000000e2b1e27221 */ /* 0x004fc80000000000 */
[----:B------:R0:W-:Y:S01]  /*5a80*/  STL [R1+0x50], R227 ;  /* 0x000050e301007387 */ /* 0x0001e20000100800 */
[----:B---3--:R-:W-:-:S03]  /*5a90*/  FADD R225, R178, R225 ;  /* 0x000000e1b2e17221 */ /* 0x008fc60000000000 */
[----:B------:R1:W-:Y:S01]  /*5aa0*/  STL [R1+0x54], R226 ;  /* 0x000054e201007387 */ /* 0x0003e20000100800 */
[----:B----4-:R-:W-:-:S03]  /*5ab0*/  FADD R224, R179, R224 ;  /* 0x000000e0b3e07221 */ /* 0x010fc60000000000 */
        /* <DEDUP_REMOVED lines=27> */
[----:B-1----:R-:W4:Y:S04]  /*5c70*/  LDL.LU R226, [R1+0x98] ;  /* 0x0000980001e27983 */ /* 0x002f280000300800 */
[----:B------:R1:W-:Y:S04]  /*5c80*/  STL [R1+0x8c], R20 ;  /* 0x00008c1401007387 */ /* 0x0003e80000100800 */
[----:B--2---:R-:W2:Y:S04]  /*5c90*/  LDL.LU R225, [R1+0x9c] ;  /* 0x00009c0001e17983 */ /* 0x004ea80000300800 */
[----:B------:R1:W-:Y:S04]  /*5ca0*/  STL [R1+0x90], R19 ;  /* 0x0000901301007387 */ /* 0x0003e80000100800 */
[----:B---3--:R-:W3:Y:S04]  /*5cb0*/  LDL.LU R224, [R1+0xa0] ;  /* 0x0000a00001e07983 */ /* 0x008ee80000300800 */
[----:B----4-:R-:W4:Y:S04]  /*5cc0*/  LDL.LU R223, [R1+0xa4] ;  /* 0x0000a40001df7983 */ /* 0x010f280000300800 */
        /* <DEDUP_REMOVED lines=10> */
[----:B-1----:R-:W4:Y:S04]  /*5d70*/  LDL.LU R20, [R1+0xd0] ;  /* 0x0000d00001147983 */ /* 0x002f280000300800 */
[----:B------:R-:W4:Y:S01]  /*5d80*/  LDL.LU R19, [R1+0xd4] ;  /* 0x0000d40001137983 */ /* 0x000f220000300800 */
[----:B------:R-:W-:-:S01]  /*5d90*/  FADD R227, R193, R227 ;  /* 0x000000e3c1e37221 */ /* 0x000fc20000000000 */
[----:B------:R-:W-:-:S04]  /*5da0*/  FADD R226, R194, R226 ;  /* 0x000000e2c2e27221 */ /* 0x000fc80000000000 */
[----:B------:R0:W-:Y:S01]  /*5db0*/  STL [R1+0x94], R227 ;  /* 0x000094e301007387 */ /* 0x0001e20000100800 */
[----:B--2---:R-:W-:-:S03]  /*5dc0*/  FADD R225, R195, R225 ;  /* 0x000000e1c3e17221 */ /* 0x004fc60000000000 */
        /* <DEDUP_REMOVED lines=253> */
[----:B------:R-:W-:Y:S01]  /*6da0*/  STL [R1+0x1e8], R227 ;  /* 0x0001e8e301007387 */ /* 0x000fe20000100800 */
[----:B--2---:R-:W-:-:S03]  /*6db0*/  FADD R225, R88, R225 ;  /* 0x000000e158e17221 */ /* 0x004fc60000000000 */
[----:B------:R-:W-:Y:S01]  /*6dc0*/  STL [R1+0x1ec], R226 ;  /* 0x0001ece201007387 */ /* 0x000fe20000100800 */
[----:B---3--:R-:W-:-:S03]  /*6dd0*/  FADD R224, R89, R224 ;  /* 0x000000e059e07221 */ /* 0x008fc60000000000 */
[----:B------:R-:W-:Y:S01]  /*6de0*/  STL [R1+0x1f0], R225 ;  /* 0x0001f0e101007387 */ /* 0x000fe20000100800 */
[----:B----4-:R-:W-:-:S03]  /*6df0*/  FADD R223, R90, R223 ;  /* 0x000000df5adf7221 */ /* 0x010fc60000000000 */
[----:B------:R-:W-:Y:S01]  /*6e00*/  STL [R1+0x1f4], R224 ;  /* 0x0001f4e001007387 */ /* 0x000fe20000100800 */
[----:B------:R-:W-:-:S03]  /*6e10*/  FADD R222, R91, R222 ;  /* 0x000000de5bde7221 */ /* 0x000fc60000000000 */
        /* <DEDUP_REMOVED lines=19> */
[----:B------:R-:W-:-:S01]  /*6f50*/  FADD R20, R101, R20 ;  /* 0x0000001465147221 */ /* 0x000fc20000000000 */
[----:B------:R-:W-:-:S05]  /*6f60*/  FADD R19, R102, R19 ;  /* 0x0000001366137221 */ /* 0x000fca0000000000 */
[----:B------:R0:W-:Y:S04]  /*6f70*/  STL [R1+0x228], R19 ;  /* 0x0002281301007387 */ /* 0x0001e80000100800 */
[----:B------:R-:W-:Y:S04]  /*6f80*/  STL [R1+0x220], R21 ;  /* 0x0002201501007387 */ /* 0x000fe80000100800 */
        /* <DEDUP_REMOVED lines=20> */
[----:B---3--:R-:W-:-:S03]  /*70d0*/  FADD R20, R104, R20 ;  /* 0x0000001468147221 */ /* 0x008fc60000000000 */
[----:B0-----:R3:W5:Y:S01]  /*70e0*/  LDL.LU R19, [R1+0x2c8] ;  /* 0x0002c80001137983 */ /* 0x0017620000300800 */
[----:B----4-:R-:W-:-:S03]  /*70f0*/  FADD R21, R105, R21 ;  /* 0x0000001569157221 */ /* 0x010fc60000000000 */
[----:B------:R0:W-:Y:S01]  /*7100*/  STL [R1+0x230], R20 ;  /* 0x0002301401007387 */ /* 0x0001e20000100800 */
[----:B------:R-:W-:-:S01]  /*7110*/  FADD R22, R106, R22 ;  /* 0x000000166a167221 */ /* 0x000fc20000000000 */
[----:B------:R-:W-:Y:S02]  /*7120*/  FADD R23, R107, R23 ;  /* 0x000000176b177221 */ /* 0x000fe40000000000 */
[----:B0-----:R3:W5:Y:S01]  /*7130*/  LDL.LU R20, [R1+0x2c4] ;  /* 0x0002c40001147983 */ /* 0x0017620000300800 */
[----:B------:R-:W-:-:S03]  /*7140*/  FADD R216, R108, R216 ;  /* 0x000000d86cd87221 */ /* 0x000fc60000000000 */
[----:B------:R0:W-:Y:S01]  /*7150*/  STL [R1+0x234], R21 ;  /* 0x0002341501007387 */ /* 0x0001e20000100800 */
[----:B------:R-:W-:-:S01]  /*7160*/  FADD R217, R109, R217 ;  /* 0x000000d96dd97221 */ /* 0x000fc20000000000 */
[----:B------:R-:W-:Y:S02]  /*7170*/  FADD R218, R110, R218 ;  /* 0x000000da6eda7221 */ /* 0x000fe40000000000 */
[----:B0-----:R3:W5:Y:S04]  /*7180*/  LDL.LU R21, [R1+0x2c0] ;  /* 0x0002c00001157983 */ /* 0x0017680000300800 */
[----:B------:R0:W-:Y:S01]  /*7190*/  STL [R1+0x238], R22 ;  /* 0x0002381601007387 */ /* 0x0001e20000100800 */
[----:B------:R-:W-:-:S01]  /*71a0*/  FADD R219, R111, R219 ;  /* 0x000000db6fdb7221 */ /* 0x000fc20000000000 */
[----:B------:R-:W-:-:S02]  /*71b0*/  FADD R220, R112, R220 ;  /* 0x000000dc70dc7221 */ /* 0x000fc40000000000 */
[----:B0-----:R3:W5:Y:S04]  /*71c0*/  LDL.LU R22, [R1+0x2bc] ;  /* 0x0002bc0001167983 */ /* 0x0017680000300800 */
[----:B------:R0:W-:Y:S01]  /*71d0*/  STL [R1+0x23c], R23 ;  /* 0x00023c1701007387 */ /* 0x0001e20000100800 */
[----:B------:R-:W-:-:S01]  /*71e0*/  FADD R221, R113, R221 ;  /* 0x000000dd71dd7221 */ /* 0x000fc20000000000 */
[----:B------:R-:W-:Y:S02]  /*71f0*/  FADD R222, R114, R222 ;  /* 0x000000de72de7221 */ /* 0x000fe40000000000 */
[----:B0-----:R3:W5:Y:S04]  /*7200*/  LDL.LU R23, [R1+0x2b8] ;  /* 0x0002b80001177983 */ /* 0x0017680000300800 */
[----:B------:R0:W-:Y:S01]  /*7210*/  STL [R1+0x240], R216 ;  /* 0x000240d801007387 */ /* 0x0001e20000100800 */
[----:B------:R-:W-:-:S03]  /*7220*/  FADD R223, R115, R223 ;  /* 0x000000df73df7221 */ /* 0x000fc60000000000 */
        /* <DEDUP_REMOVED lines=13> */
[----:B------:R0:W-:Y:S04]  /*7300*/  STL [R1+0x254], R221 ;  /* 0x000254dd01007387 */ /* 0x0001e80000100800 */
        /* <DEDUP_REMOVED lines=12> */
[----:B0-----:R3:W5:Y:S01]  /*73d0*/  LDL.LU R227, [R1+0x288] ;  /* 0x0002880001e37983 */ /* 0x0017620000300800 */
        /* <DEDUP_REMOVED lines=18> */
[----:B---3--:R-:W-:-:S06]  /*7500*/  UMOV UR6, URZ ;  /* 0x0000003f00067c82 */ /* 0x008fcc0008000000 */
.L_x_28:
[----:B------:R-:W-:Y:S05]  /*7510*/  @!P1 BRA `(.L_x_29) ;  /* 0x0000000000049947 */ /* 0x000fea0003800000 */
[----:B------:R-:W-:Y:S01]  /*7520*/  BPT.TRAP 0x1 ;  /* 0x000000040000795c */ /* 0x000fe20000300000 */
.L_x_29:
[----:B------:R3:W-:Y:S04]  /*7530*/  STL [R1+0x28c], R2 ;  /* 0x00028c0201007387 */ /* 0x0007e80000100800 */
[----:B---3--:R-:W3:Y:S04]  /*7540*/  LDL R2, [R1+0x270] ;  /* 0x0002700001027983 */ /* 0x008ee80000100800 */
[----:B-----5:R4:W-:Y:S04]  /*7550*/  STL [R1+0x288], R0 ;  /* 0x0002880001007387 */ /* 0x0209e80000100800 */
[----:B----4-:R-:W4:Y:S01]  /*7560*/  LDL R0, [R1+0x274] ;  /* 0x0002740001007983 */ /* 0x010f220000100800 */
[----:B--2---:R-:W-:Y:S01]  /*7570*/  IMAD.U32 R229, RZ, RZ, UR10 ;  /* 0x0000000affe57e24 */ /* 0x004fe2000f8e00ff */
[----:B---3--:R-:W-:-:S02]  /*7580*/  ISETP.NE.AND P0, PT, R2, RZ, PT ;  /* 0x000000ff0200720c */ /* 0x008fc40003f05270 */
[----:B------:R2:W5:Y:S11]  /*7590*/  LDL.LU R2, [R1+0x28c] ;  /* 0x00028c0001027983 */ /* 0x0005760000300800 */
[----:B------:R-:W-:-:S05]  /*75a0*/  @P0 LEA R229, R229, UR13, 0x3 ;  /* 0x0000000de5e50c11 */ /* 0x000fca000f8e18ff */
[----:B------:R-:W-:-:S05]  /*75b0*/  @P0 VIADD R229, R229, 0x10 ;  /* 0x00000010e5e50836 */ /* 0x000fca0000000000 */
[----:B----4-:R-:W-:Y:S02]  /*75c0*/  @P0 PRMT R229, R0, 0x654, R229 ;  /* 0x0000065400e50816 */ /* 0x010fe400000000e5 */
[----:B------:R2:W5:Y:S01]  /*75d0*/  LDL.LU R0, [R1+0x288] ;  /* 0x0002880001007983 */ /* 0x0005620000300800 */
[----:B------:R-:W-:Y:S01]  /*75e0*/  UISETP.GT.U32.AND UP0, UPT, UR7, 0x1, UPT ;  /* 0x000000010700788c */ /* 0x000fe2000bf04070 */
[----:B------:R2:W-:Y:S05]  /*75f0*/  @P0 SYNCS.ARRIVE.TRANS64.RED.A1T0 RZ, [R229+URZ], RZ ;  /* 0x000000ffe5ff09a7 */ /* 0x0005ea000810043f */
[----:B------:R-:W-:-:S13]  /*7600*/  PLOP3.LUT P0, PT, PT, PT, UP0, 0x80, 0x0 ;  /* 0x000000000000781c */ /* 0x000fda0003f0f008 */
[----:B--2---:R-:W-:Y:S05]  /*7610*/  @P0 BRA `(.L_x_30) ;  /* 0x0000000000040947 */ /* 0x004fea0003800000 */
[----:B------:R-:W-:Y:S01]  /*7620*/  BPT.TRAP 0x1 ;  /* 0x000000040000795c */ /* 0x000fe20000300000 */
.L_x_30:
[----:B------:R-:W-:Y:S02]  /*7630*/  UISETP.GT.AND UP2, UPT, UR16, 0x1, UPT ;  /* 0x000000011000788c */ /* 0x000fe4000bf44270 */
[----:B------:R-:W-:Y:S02]  /*7640*/  UIADD3 UR12, UR12, 0x1, URZ ;  /* 0x000000010c0c7890 */ /* 0x000fe4000fffe03f */
[----:B------:R-:W-:Y:S02]  /*7650*/  UIADD3 UR10, UR10, 0x1, URZ ;  /* 0x000000010a0a7890 */ /* 0x000fe4000fffe03f */
[----:B------:R-:W-:Y:S01]  /*7660*/  PLOP3.LUT P0, PT, PT, PT, UP2, 0x80, 0x0 ;  /* 0x000000000000781c */ /* 0x000fe20003f0f028 */
[----:B------:R-:W-:Y:S02]  /*7670*/  UISETP.NE.AND UP0, UPT, UR12, 0x2, UPT ;  /* 0x000000020c00788c */ /* 0x000fe4000bf05270 */
[----:B------:R-:W-:Y:S02]  /*7680*/  UIADD3 UR22, UR16, -0x1, URZ ;  /* 0xffffffff10167890 */ /* 0x000fe4000fffe03f */
[----:B------:R-:W-:-:S02]  /*7690*/  USEL UR16, URZ, 0x1, UP0 ;  /* 0x000000013f107887 */ /* 0x000fc40008000000 */
[----:B------:R-:W-:Y:S02]  /*76a0*/  UISETP.NE.AND UP1, UPT, UR10, 0x2, UPT ;  /* 0x000000020a00788c */ /* 0x000fe4000bf25270 */
[----:B------:R-:W-:Y:S02]  /*76b0*/  ULOP3.LUT UR15, UR15, UR16, URZ, 0x3c, !UPT ;  /* 0x000000100f0f7292 */ /* 0x000fe4000f8e3c3f */
[----:B------:R-:W-:Y:S02]  /*76c0*/  USEL UR12, UR12, URZ, UP0 ;  /* 0x0000003f0c0c7287 */ /* 0x000fe40008000000 */
[----:B------:R-:W-:Y:S01]  /*76d0*/  USEL UR10, UR10, URZ, UP1 ;  /* 0x0000003f0a0a7287 */ /* 0x000fe20008800000 */
[----:B------:R-:W-:Y:S01]  /*76e0*/  UMOV UR21, 0x1 ;  /* 0x0000000100157882 */ /* 0x000fe20000000000 */
[----:B------:R-:W-:Y:S01]  /*76f0*/  UMOV UR16, UR22 ;  /* 0x0000001600107c82 */ /* 0x000fe20008000000 */
[----:B------:R-:W-:Y:S09]  /*7700*/  @P0 BRA `(.L_x_31) ;  /* 0xffffffd4006c0947 */ /* 0x000ff2000383ffff */
.L_x_23:
[----:B------:R-:W-:-:S04]  /*7710*/  UISETP.NE.AND UP0, UPT, UR6, URZ, UPT ;  /* 0x0000003f0600728c */ /* 0x000fc8000bf05270 */
[----:B------:R-:W-:-:S06]  /*7720*/  USEL UR6, URZ, 0x1, !UP0 ;  /* 0x000000013f067887 */ /* 0x000fcc000c000000 */
[----:B------:R-:W-:-:S13]  /*7730*/  ISETP.NE.AND P0, PT, RZ, UR6, PT ;  /* 0x00000006ff007c0c */ /* 0x000fda000bf05270 */
[----:B------:R-:W-:Y:S05]  /*7740*/  @!P0 BRA `(.L_x_32) ;  /* 0x0000002000dc8947 */ /* 0x000fea0003800000 */
[----:B------:R-:W-:Y:S02]  /*7750*/  WARPGROUP.DEPBAR.LE gsb0, 0x0 ;  /* 0x00008000000079c5 */ /* 0x000fe40000010000 */
[----:B-----5:R-:W-:Y:S01]  /*7760*/  FADD R227, R121, R227 ;  /* 0x000000e379e37221 */ /* 0x020fe20000000000 */
[----:B------:R-:W-:Y:S01]  /*7770*/  FADD R226, R122, R226 ;  /* 0x000000e27ae27221 */ /* 0x000fe20000000000 */
[----:B------:R-:W-:Y:S01]  /*7780*/  FADD R225, R123, R225 ;  /* 0x000000e17be17221 */ /* 0x000fe20000000000 */
[----:B------:R-:W-:Y:S01]  /*7790*/  FADD R224, R124, R224 ;  /* 0x000000e07ce07221 */ /* 0x000fe20000000000 */
[----:B------:R-:W-:Y:S01]  /*77a0*/  FADD R223, R125, R223 ;  /* 0x000000df7ddf7221 */ /* 0x000fe20000000000 */
[----:B------:R2:W-:Y:S01]  /*77b0*/  STL [R1+0x288], R227 ;  /* 0x000288e301007387 */ /* 0x0005e20000100800 */
[----:B------:R-:W-:Y:S01]  /*77c0*/  FADD R222, R126, R222 ;  /* 0x000000de7ede7221 */ /* 0x000fe20000000000 */
        /* <DEDUP_REMOVED lines=8> */
[----:B--2---:R-:W2:Y:S01]  /*7850*/  LDL.LU R227, [R1] ;  /* 0x0000000001e37983 */ /* 0x004ea20000300800 */
[----:B------:R-:W-:Y:S01]  /*7860*/  FADD R21, R135, R21 ;  /* 0x0000001587157221 */ /* 0x000fe20000000000 */
[----:B------:R-:W-:Y:S01]  /*7870*/  FADD R20, R136, R20 ;  /* 0x0000001488147221 */ /* 0x000fe20000000000 */
[----:B------:R-:W-:Y:S01]  /*7880*/  FADD R19, R137, R19 ;  /* 0x0000001389137221 */ /* 0x000fe20000000000 */
[----:B------:R-:W-:Y:S01]  /*7890*/  STL [R1+0x28c], R226 ;  /* 0x00028ce201007387 */ /* 0x000fe20000100800 */
        /* <DEDUP_REMOVED lines=43> */
[----:B------:R3:W-:Y:S04]  /*7b50*/  STL [R1+0x300], R5 ;  /* 0x0003000501007387 */ /* 0x0007e80000100800 */
[----:B---3--:R-:W3:Y:S04]  /*7b60*/  LDL.LU R5, [R1+0x4] ;  /* 0x0000040001057983 */ /* 0x008ee80000300800 */
[----:B------:R-:W4:Y:S04]  /*7b70*/  LDL.LU R6, [R1+0x8] ;  /* 0x0000080001067983 */ /* 0x000f280000300800 */
[----:B------:R-:W4:Y:S01]  /*7b80*/  LDL.LU R7, [R1+0xc] ;  /* 0x00000c0001077983 */ /* 0x000f220000300800 */
[----:B--2---:R-:W-:-:S05]  /*7b90*/  FADD R227, R156, R227 ;  /* 0x000000e39ce37221 */ /* 0x004fca0000000000 */
[----:B------:R2:W-:Y:S04]  /*7ba0*/  STL [R1], R227 ;  /* 0x000000e301007387 */ /* 0x0005e80000100800 */
        /* <DEDUP_REMOVED lines=27> */
[----:B--2---:R-:W2:Y:S01]  /*7d60*/  LDL.LU R227, [R1+0x7c] ;  /* 0x00007c0001e37983 */ /* 0x004ea20000300800 */
[----:B---3--:R-:W-:Y:S01]  /*7d70*/  FADD R5, R157, R5 ;  /* 0x000000059d057221 */ /* 0x008fe20000000000 */
[----:B----4-:R-:W-:-:S04]  /*7d80*/  FADD R6, R158, R6 ;  /* 0x000000069e067221 */ /* 0x010fc80000000000 */
[----:B------:R3:W-:Y:S01]  /*7d90*/  STL [R1+0x4], R5 ;  /* 0x0000040501007387 */ /* 0x0007e20000100800 */
[----:B------:R-:W-:-:S03]  /*7da0*/  FADD R7, R159, R7 ;  /* 0x000000079f077221 */ /* 0x000fc60000000000 */
[----:B------:R4:W-:Y:S04]  /*7db0*/  STL [R1+0x8], R6 ;  /* 0x0000080601007387 */ /* 0x0009e80000100800 */
[----:B------:R0:W-:Y:S01]  /*7dc0*/  STL [R1+0xc], R7 ;  /* 0x00000c0701007387 */ /* 0x0001e20000100800 */
[----:B------:R-:W-:Y:S01]  /*7dd0*/  FADD R8, R160, R8 ;  /* 0x00000008a0087221 */ /* 0x000fe20000000000 */
[----:B------:R-:W-:-:S04]  /*7de0*/  FADD R9, R161, R9 ;  /* 0x00000009a1097221 */ /* 0x000fc80000000000 */
        /* <DEDUP_REMOVED lines=50> */
[----:B---3--:R-:W3:Y:S01]  /*8110*/  LDL.LU R5, [R1+0x80] ;  /* 0x0000800001057983 */ /* 0x008ee20000300800 */
[----:B--2---:R-:W-:-:S03]  /*8120*/  FADD R227, R187, R227 ;  /* 0x000000e3bbe37221 */ /* 0x004fc60000000000 */
[----:B------:R2:W-:Y:S04]  /*8130*/  STL [R1+0x74], R225 ;  /* 0x000074e101007387 */ /* 0x0005e80000100800 */
[----:B----4-:R-:W4:Y:S04]  /*8140*/  LDL.LU R6, [R1+0x84] ;  /* 0x0000840001067983 */ /* 0x010f280000300800 */
[----:B------:R2:W-:Y:S04]  /*8150*/  STL [R1+0x78], R226 ;  /* 0x000078e201007387 */ /* 0x0005e80000100800 */
[----:B0-----:R-:W4:Y:S04]  /*8160*/  LDL.LU R7, [R1+0x88] ;  /* 0x0000880001077983 */ /* 0x001f280000300800 */
[----:B------:R0:W-:Y:S04]  /*8170*/  STL [R1+0x7c], R227 ;  /* 0x00007ce301007387 */ /* 0x0001e80000100800 */
        /* <DEDUP_REMOVED lines=25> */
[----:B--2---:R-:W2:Y:S04]  /*8310*/  LDL.LU R225, [R1+0xf0] ;  /* 0x0000f00001e17983 */ /* 0x004ea80000300800 */
[----:B------:R-:W2:Y:S04]  /*8320*/  LDL.LU R226, [R1+0xf4] ;  /* 0x0000f40001e27983 */ /* 0x000ea80000300800 */
[----:B0-----:R-:W2:Y:S01]  /*8330*/  LDL.LU R227, [R1+0xf8] ;  /* 0x0000f80001e37983 */ /* 0x001ea20000300800 */
[----:B---3--:R-:W-:Y:S01]  /*8340*/  FADD R5, R188, R5 ;  /* 0x00000005bc057221 */ /* 0x008fe20000000000 */
        /* <DEDUP_REMOVED lines=54> */
[----:B--2---:R-:W-:-:S03]  /*86b0*/  FADD R225, R24, R225 ;  /* 0x000000e118e17221 */ /* 0x004fc60000000000 */
[----:B------:R2:W-:Y:S01]  /*86c0*/  STL [R1+0xec], R224 ;  /* 0x0000ece001007387 */ /* 0x0005e20000100800 */
[----:B------:R-:W-:-:S03]  /*86d0*/  FADD R226, R25, R226 ;  /* 0x000000e219e27221 */ /* 0x000fc60000000000 */
[----:B0-----:R-:W2:Y:S01]  /*86e0*/  LDL.LU R5, [R1+0xfc] ;  /* 0x0000fc0001057983 */ /* 0x001ea20000300800 */
[----:B------:R-:W-:-:S03]  /*86f0*/  FADD R227, R26, R227 ;  /* 0x000000e31ae37221 */ /* 0x000fc60000000000 */
[----:B------:R0:W-:Y:S04]  /*8700*/  STL [R1+0xf0], R225 ;  /* 0x0000f0e101007387 */ /* 0x0001e80000100800 */
[----:B-1----:R-:W2:Y:S04]  /*8710*/  LDL.LU R6, [R1+0x100] ;  /* 0x0001000001067983 */ /* 0x002ea80000300800 */
[----:B------:R1:W-:Y:S04]  /*8720*/  STL [R1+0xf4], R226 ;  /* 0x0000f4e201007387 */ /* 0x0003e80000100800 */
[----:B---3--:R-:W3:Y:S04]  /*8730*/  LDL.LU R7, [R1+0x104] ;  /* 0x0001040001077983 */ /* 0x008ee80000300800 */
[----:B------:R1:W-:Y:S04]  /*8740*/  STL [R1+0xf8], R227 ;  /* 0x0000f8e301007387 */ /* 0x0003e80000100800 */
        /* <DEDUP_REMOVED lines=25> */
[----:B0-----:R-:W2:Y:S04]  /*88e0*/  LDL.LU R225, [R1+0x16c] ;  /* 0x00016c0001e17983 */ /* 0x001ea80000300800 */
[----:B-1----:R-:W2:Y:S04]  /*88f0*/  LDL.LU R226, [R1+0x170] ;  /* 0x0001700001e27983 */ /* 0x002ea80000300800 */
[----:B------:R-:W2:Y:S01]  /*8900*/  LDL.LU R227, [R1+0x174] ;  /* 0x0001740001e37983 */ /* 0x000ea20000300800 */
[----:B------:R-:W-:Y:S01]  /*8910*/  FADD R5, R27, R5 ;  /* 0x000000051b057221 */ /* 0x000fe20000000000 */
[----:B------:R-:W-:-:S04]  /*8920*/  FADD R6, R28, R6 ;  /* 0x000000061c067221 */ /* 0x000fc80000000000 */
        /* <DEDUP_REMOVED lines=180> */
[----:B------:R-:W2:Y:S04]  /*9470*/  LDL.LU R224, [R1+0x260] ;  /* 0x0002600001e07983 */ /* 0x000ea80000300800 */
[----:B0-----:R-:W2:Y:S04]  /*9480*/  LDL.LU R225, [R1+0x264] ;  /* 0x0002640001e17983 */ /* 0x001ea80000300800 */
[----:B-1----:R-:W2:Y:S04]  /*9490*/  LDL.LU R226, [R1+0x268] ;  /* 0x0002680001e27983 */ /* 0x002ea80000300800 */
[----:B------:R-:W2:Y:S01]  /*94a0*/  LDL.LU R227, [R1+0x26c] ;  /* 0x00026c0001e37983 */ /* 0x000ea20000300800 */
[----:B------:R-:W-:-:S05]  /*94b0*/  FADD R5, R89, R5 ;  /* 0x0000000559057221 */ /* 0x000fca0000000000 */
[----:B------:R0:W-:Y:S01]  /*94c0*/  STL [R1+0x1f4], R5 ;  /* 0x0001f40501007387 */ /* 0x0001e20000100800 */
[----:B------:R-:W-:-:S03]  /*94d0*/  FADD R6, R90, R6 ;  /* 0x000000065a067221 */ /* 0x000fc60000000000 */
[----:B0-----:R0:W5:Y:S01]  /*94e0*/  LDL.LU R5, [R1+0x300] ;  /* 0x0003000001057983 */ /* 0x0011620000300800 */
[----:B---3--:R-:W-:-:S03]  /*94f0*/  FADD R7, R91, R7 ;  /* 0x000000075b077221 */ /* 0x008fc60000000000 */
[----:B------:R1:W-:Y:S01]  /*9500*/  STL [R1+0x1f8], R6 ;  /* 0x0001f80601007387 */ /* 0x0003e20000100800 */
[----:B----4-:R-:W-:Y:S01]  /*9510*/  FADD R8, R92, R8 ;  /* 0x000000085c087221 */ /* 0x010fe20000000000 */
[----:B------:R-:W-:Y:S02]  /*9520*/  FADD R9, R93, R9 ;  /* 0x000000095d097221 */ /* 0x000fe40000000000 */
[----:B-1----:R0:W5:Y:S01]  /*9530*/  LDL.LU R6, [R1+0x2fc] ;  /* 0x0002fc0001067983 */ /* 0x0021620000300800 */
[----:B------:R-:W-:-:S03]  /*9540*/  FADD R10, R94, R10 ;  /* 0x0000000a5e0a7221 */ /* 0x000fc60000000000 */
[----:B------:R1:W-:Y:S01]  /*9550*/  STL [R1+0x1fc], R7 ;  /* 0x0001fc0701007387 */ /* 0x0003e20000100800 */
[----:B------:R-:W-:-:S03]  /*9560*/  FADD R11, R95, R11 ;  /* 0x0000000b5f0b7221 */ /* 0x000fc60000000000 */
[----:B-1----:R0:W5:Y:S01]  /*9570*/  LDL.LU R7, [R1+0x2f8] ;  /* 0x0002f80001077983 */ /* 0x0021620000300800 */
[----:B------:R-:W-:-:S03]  /*9580*/  FADD R12, R96, R12 ;  /* 0x0000000c600c7221 */ /* 0x000fc60000000000 */
[----:B------:R1:W-:Y:S01]  /*9590*/  STL [R1+0x200], R8 ;  /* 0x0002000801007387 */ /* 0x0003e20000100800 */
[----:B------:R-:W-:Y:S01]  /*95a0*/  FADD R13, R97, R13 ;  /* 0x0000000d610d7221 */ /* 0x000fe20000000000 */
[----:B------:R-:W-:Y:S02]  /*95b0*/  FADD R14, R98, R14 ;  /* 0x0000000e620e7221 */ /* 0x000fe40000000000 */
[----:B-1----:R0:W5:Y:S04]  /*95c0*/  LDL.LU R8, [R1+0x2f4] ;  /* 0x0002f40001087983 */ /* 0x0021680000300800 */
[----:B------:R1:W-:Y:S01]  /*95d0*/  STL [R1+0x204], R9 ;  /* 0x0002040901007387 */ /* 0x0003e20000100800 */
[----:B------:R-:W-:Y:S01]  /*95e0*/  FADD R15, R99, R15 ;  /* 0x0000000f630f7221 */ /* 0x000fe20000000000 */
[----:B------:R-:W-:-:S02]  /*95f0*/  FADD R16, R100, R16 ;  /* 0x0000001064107221 */ /* 0x000fc40000000000 */
[----:B-1----:R0:W5:Y:S04]  /*9600*/  LDL.LU R9, [R1+0x2f0] ;  /* 0x0002f00001097983 */ /* 0x0021680000300800 */
[----:B------:R1:W-:Y:S01]  /*9610*/  STL [R1+0x208], R10 ;  /* 0x0002080a01007387 */ /* 0x0003e20000100800 */
[----:B------:R-:W-:-:S03]  /*9620*/  FADD R17, R101, R17 ;  /* 0x0000001165117221 */ /* 0x000fc60000000000 */
        /* <DEDUP_REMOVED lines=38> */
[----:B--2---:R-:W-:-:S03]  /*9890*/  FADD R222, R114, R222 ;  /* 0x000000de72de7221 */ /* 0x004fc60000000000 */
        /* <DEDUP_REMOVED lines=16> */
[----:B------:R1:W-:Y:S04]  /*99a0*/  STL [R1+0x254], R221 ;  /* 0x000254dd01007387 */ /* 0x0003e80000100800 */
        /* <DEDUP_REMOVED lines=12> */
[----:B-1----:R0:W5:Y:S01]  /*9a70*/  LDL.LU R227, [R1+0x288] ;  /* 0x0002880001e37983 */ /* 0x0021620000300800 */
[----:B------:R-:W-:Y:S01]  /*9a80*/  FADD R4, R152, R4 ;  /* 0x0000000498047221 */ /* 0x000fe20000000000 */
[----:B------:R-:W-:Y:S01]  /*9a90*/  FADD R3, R153, R3 ;  /* 0x0000000399037221 */ /* 0x000fe20000000000 */
[----:B------:R-:W-:Y:S01]  /*9aa0*/  FADD R2, R154, R2 ;  /* 0x000000029a027221 */ /* 0x000fe20000000000 */
[----:B------:R-:W-:-:S07]  /*9ab0*/  FADD R0, R155, R0 ;  /* 0x000000009b007221 */ /* 0x000fce0000000000 */
.L_x_32:
[----:B------:R-:W-:Y:S02]  /*9ac0*/  WARPGROUP.DEPBAR.LE gsb0, 0x0 ;  /* 0x00008000000079c5 */ /* 0x000fe40000010000 */
[----:B------:R-:W2:Y:S02]  /*9ad0*/  LDC R24, c[0x0][0x28c] ;  /* 0x0000a300ff187b82 */ /* 0x000ea40000000800 */
[----:B--2---:R-:W-:-:S13]  /*9ae0*/  ISETP.GE.AND P0, PT, R24, 0x1, PT ;  /* 0x000000011800780c */ /* 0x004fda0003f06270 */
[----:B------:R-:W-:Y:S05]  /*9af0*/  @!P0 BRA `(.L_x_33) ;  /* 0x0000000000688947 */ /* 0x000fea0003800000 */
[----:B------:R-:W-:-:S06]  /*9b00*/  UISETP.NE.AND UP0, UPT, UR8, 0x3, UPT ;  /* 0x000000030800788c */ /* 0x000fcc000bf05270 */
[----:B------:R-:W-:-:S13]  /*9b10*/  PLOP3.LUT P0, PT, PT, PT, UP0, 0x80, 0x0 ;  /* 0x000000000000781c */ /* 0x000fda0003f0f008 */
[----:B------:R-:W-:Y:S05]  /*9b20*/  @!P0 BRA `(.L_x_34) ;  /* 0x0000000000048947 */ /* 0x000fea0003800000 */
[----:B------:R-:W-:Y:S01]  /*9b30*/  BPT.TRAP 0x1 ;  /* 0x000000040000795c */ /* 0x000fe20000300000 */
.L_x_34:
[----:B-----5:R2:W-:Y:S04]  /*9b40*/  STL [R1+0x28c], R2 ;  /* 0x00028c0201007387 */ /* 0x0205e80000100800 */
[----:B--2---:R-:W2:Y:S04]  /*9b50*/  LDL R2, [R1+0x270] ;  /* 0x0002700001027983 */ /* 0x004ea80000100800 */
[----:B------:R3:W-:Y:S04]  /*9b60*/  STL [R1+0x288], R0 ;  /* 0x0002880001007387 */ /* 0x0007e80000100800 */
[----:B---3--:R-:W3:Y:S01]  /*9b70*/  LDL R0, [R1+0x274] ;  /* 0x0002740001007983 */ /* 0x008ee20000100800 */
[----:B------:R-:W-:Y:S01]  /*9b80*/  UISETP.LT.AND UP1, UPT, UR9, 0x1, UPT ;  /* 0x000000010900788c */ /* 0x000fe2000bf21270 */
[----:B------:R-:W-:Y:S01]  /*9b90*/  IMAD.U32 R25, RZ, RZ, UR13 ;  /* 0x0000000dff197e24 */ /* 0x000fe2000f8e00ff */
[----:B--2---:R-:W-:-:S02]  /*9ba0*/  ISETP.NE.AND P0, PT, R2, RZ, PT ;  /* 0x000000ff0200720c */ /* 0x004fc40003f05270 */
[----:B------:R2:W5:Y:S11]  /*9bb0*/  LDL.LU R2, [R1+0x28c] ;  /* 0x00028c0001027983 */ /* 0x0005760000300800 */
[----:B------:R-:W-:-:S05]  /*9bc0*/  VOTEU.ANY UP0, P0 ;  /* 0x00000000003f7886 */ /* 0x000fca0000000100 */
[----:B------:R-:W-:-:S04]  /*9bd0*/  @UP0 USEL UR6, UR9, 0x1, UP1 ;  /* 0x0000000109060887 */ /* 0x000fc80008800000 */
[----:B------:R-:W-:-:S06]  /*9be0*/  @UP0 UIADD3 UR6, UR5, UR9, -UR6 ;  /* 0x0000000905060290 */ /* 0x000fcc000fffe806 */
[----:B------:R-:W-:-:S04]  /*9bf0*/  IMAD.U32 R24, RZ, RZ, UR6 ;  /* 0x00000006ff187e24 */ /* 0x000fc8000f8e00ff */
[----:B------:R-:W-:-:S05]  /*9c00*/  @P0 IMAD.SHL.U32 R24, R24, 0x8, RZ ;  /* 0x0000000818180824 */ /* 0x000fca00078e00ff */
[----:B------:R-:W-:-:S04]  /*9c10*/  @P0 LOP3.LUT R24, R24, 0x8, RZ, 0xc0, !PT ;  /* 0x0000000818180812 */ /* 0x000fc800078ec0ff */
[----:B------:R-:W-:-:S04]  /*9c20*/  @P0 IADD3 R24, R25, 0x10, R24 ;  /* 0x0000001019180810 */ /* 0x000fc80007ffe018 */
[----:B---3--:R-:W-:Y:S02]  /*9c30*/  @P0 PRMT R24, R0, 0x654, R24 ;  /* 0x0000065400180816 */ /* 0x008fe40000000018 */
[----:B------:R2:W5:Y:S01]  /*9c40*/  LDL.LU R0, [R1+0x288] ;  /* 0x0002880001007983 */ /* 0x0005620000300800 */
[----:B------:R-:W-:Y:S01]  /*9c50*/  UISETP.GT.U32.AND UP0, UPT, UR7, 0x1, UPT ;  /* 0x000000010700788c */ /* 0x000fe2000bf04070 */
[----:B------:R2:W-:Y:S05]  /*9c60*/  @P0 SYNCS.ARRIVE.TRANS64.RED.A1T0 RZ, [R24+URZ], RZ ;  /* 0x000000ff18ff09a7 */ /* 0x0005ea000810043f */
[----:B------:R-:W-:-:S13]  /*9c70*/  PLOP3.LUT P0, PT, PT, PT, UP0, 0x80, 0x0 ;  /* 0x000000000000781c */ /* 0x000fda0003f0f008 */
[----:B--2---:R-:W-:Y:S05]  /*9c80*/  @P0 BRA `(.L_x_33) ;  /* 0x0000000000040947 */ /* 0x004fea0003800000 */
[----:B------:R-:W-:Y:S01]  /*9c90*/  BPT.TRAP 0x1 ;  /* 0x000000040000795c */ /* 0x000fe20000300000 */
.L_x_33:
[----:B------:R2:W-:Y:S01]  /*9ca0*/  STL [R1+0x290], R3 ;  /* 0x0002900301007387 */ /* 0x0005e20000100800 */
[----:B------:R-:W3:Y:S01]  /*9cb0*/  LDC R28, c[0x0][0x288] ;  /* 0x0000a200ff1c7b82 */ /* 0x000ee20000000800 */
[----:B------:R-:W-:Y:S02]  /*9cc0*/  ULDC UR6, c[0x0][0x284] ;  /* 0x0000a10000067ab9 */ /* 0x000fe40000000800 */
[----:B--2---:R-:W2:Y:S04]  /*9cd0*/  LDL.LU R3, [R1+0x284] ;  /* 0x0002840001037983 */ /* 0x004ea80000300800 */
[----:B-----5:R4:W-:Y:S04]  /*9ce0*/  STL [R1+0x28c], R2 ;  /* 0x00028c0201007387 */ /* 0x0209e80000100800 */
[----:B------:R0:W-:Y:S01]  /*9cf0*/  STL [R1+0x288], R0 ;  /* 0x0002880001007387 */ /* 0x0001e20000100800 */
[----:B----4-:R-:W4:Y:S03]  /*9d00*/  S2R R2, SR_TID.X ;  /* 0x0000000000027919 */ /* 0x010f260000002100 */
[----:B0-----:R-:W3:Y:S01]  /*9d10*/  LDL.LU R0, [R1+0x280] ;  /* 0x0002800001007983 */ /* 0x001ee20000300800 */
[----:B------:R-:W-:Y:S01]  /*9d20*/  IMAD.MOV.U32 R37, RZ, RZ, RZ ;  /* 0x000000ffff257224 */ /* 0x000fe200078e00ff */
[----:B----4-:R-:W-:-:S02]  /*9d30*/  SHF.R.U32.HI R24, RZ, 0x7, R2 ;  /* 0x00000007ff187819 */ /* 0x010fc40000011602 */
[----:B------:R-:W-:Y:S02]  /*9d40*/  SHF.R.U32.HI R25, RZ, 0x2, R2 ;  /* 0x00000002ff197819 */ /* 0x000fe40000011602 */
[----:B------:R-:W-:Y:S02]  /*9d50*/  LOP3.LUT R24, R24, 0x1, RZ, 0xc0, !PT ;  /* 0x0000000118187812 */ /* 0x000fe400078ec0ff */
[----:B------:R-:W-:Y:S02]  /*9d60*/  LOP3.LUT R26, R2, 0x60, RZ, 0xc0, !PT ;  /* 0x00000060021a7812 */ /* 0x000fe400078ec0ff */
[----:B------:R-:W-:Y:S01]  /*9d70*/  LOP3.LUT R25, R25, 0x7, RZ, 0xc0, !PT ;  /* 0x0000000719197812 */ /* 0x000fe200078ec0ff */
[----:B------:R-:W-:Y:S01]  /*9d80*/  IMAD.SHL.U32 R30, R24, 0x40, RZ ;  /* 0x00000040181e7824 */ /* 0x000fe200078e00ff */
[----:B------:R-:W-:-:S04]  /*9d90*/  SHF.R.U32.HI R26, RZ, 0x1, R26 ;  /* 0x00000001ff1a7819 */ /* 0x000fc8000001161a */
[--C-:B------:R-:W-:Y:S02]  /*9da0*/  IADD3 R29, RZ, -R26, -R25.reuse ;  /* 0x8000001aff1d7210 */ /* 0x100fe40007ffe819 */
[----:B------:R-:W-:-:S04]  /*9db0*/  LOP3.LUT R25, R30, 0x40, R25, 0xe2, !PT ;  /* 0x000000401e197812 */ /* 0x000fc800078ee219 */
[----:B------:R-:W-:Y:S01]  /*9dc0*/  LOP3.LUT R36, R25, R26, RZ, 0xfc, !PT ;  /* 0x0000001a19247212 */ /* 0x000fe200078efcff */
[C---:B------:R-:W-:Y:S01]  /*9dd0*/  IMAD.SHL.U32 R34, R2.reuse, 0x2, RZ ;  /* 0x0000000202227824 */ /* 0x040fe200078e00ff */
[----:B------:R-:W-:Y:S01]  /*9de0*/  LOP3.LUT R27, R2, 0x3, RZ, 0xc0, !PT ;  /* 0x00000003021b7812 */ /* 0x000fe200078ec0ff */
[----:B--2---:R-:W-:Y:S02]  /*9df0*/  IMAD R41, R3, 0xc0, RZ ;  /* 0x000000c003297824 */ /* 0x004fe400078e02ff */
[----:B------:R0:W5:Y:S01]  /*9e00*/  LDL.LU R3, [R1+0x290] ;  /* 0x0002900001037983 */ /* 0x0001620000300800 */
[----:B------:R-:W-:Y:S02]  /*9e10*/  IMAD R29, R24, -0x40, R29 ;  /* 0xffffffc0181d7824 */ /* 0x000fe400078e021d */
[----:B---3--:R-:W-:Y:S01]  /*9e20*/  ISETP.GE.AND P0, PT, R41, R28, PT ;  /* 0x0000001c2900720c */ /* 0x008fe20003f06270 */
[----:B------:R0:W5:Y:S01]  /*9e30*/  LDL.LU R2, [R1+0x28c] ;  /* 0x00028c0001027983 */ /* 0x0001620000300800 */
[----:B------:R-:W-:-:S02]  /*9e40*/  IMAD R24, R27, -0x2, R28 ;  /* 0xfffffffe1b187824 */ /* 0x000fc400078e021c */
[C---:B------:R-:W-:Y:S02]  /*9e50*/  IMAD R40, R0.reuse, 0xc0, RZ ;  /* 0x000000c000287824 */ /* 0x040fe400078e02ff */
[----:B------:R-:W-:Y:S02]  /*9e60*/  IMAD.WIDE R36, R0, 0xc0, R36 ;  /* 0x000000c000247825 */ /* 0x000fe400078e0224 */
[----:B------:R0:W5:Y:S01]  /*9e70*/  LDL.LU R0, [R1+0x288] ;  /* 0x0002880001007983 */ /* 0x0001620000300800 */
[C---:B------:R-:W-:Y:S02]  /*9e80*/  ISETP.GE.OR P0, PT, R40.reuse, UR6, P0 ;  /* 0x0000000628007c0c */ /* 0x040fe40008706670 */
[----:B------:R-:W-:Y:S01]  /*9e90*/  IADD3 R40, -R40, UR6, R29 ;  /* 0x0000000628287c10 */ /* 0x000fe2000fffe11d */
[----:B------:R-:W-:Y:S01]  /*9ea0*/  IMAD.MOV.U32 R42, RZ, RZ, -0x1 ;  /* 0xffffffffff2a7424 */ /* 0x000fe200078e00ff */
[----:B------:R-:W-:Y:S01]  /*9eb0*/  LOP3.LUT R34, R41, 0x6, R34, 0xf8, !PT ;  /* 0x0000000629227812 */ /* 0x000fe200078ef822 */
[----:B------:R-:W-:-:S08]  /*9ec0*/  IMAD.IADD R41, R24, 0x1, -R41 ;  /* 0x0000000118297824 */ /* 0x000fd000078e0a29 */
[----:B0-----:R-:W-:Y:S05]  /*9ed0*/  @P0 BRA `(.L_x_35) ;  /* 0x000000e4000c0947 */ /* 0x001fea0003800000 */
[----:B------:R-:W0:Y:S01]  /*9ee0*/  LDC.64 R24, c[0x0][0x5c8] ;  /* 0x00017200ff187b82 */ /* 0x000e220000000a00 */
[----:B------:R-:W-:Y:S01]  /*9ef0*/  USHF.R.S32.HI UR12, URZ, 0x1f, UR19 ;  /* 0x0000001f3f0c7899 */ /* 0x000fe20008011413 */
[--C-:B------:R-:W-:Y:S01]  /*9f00*/  SHF.R.S32.HI R35, RZ, 0x1f, R34.reuse ;  /* 0x0000001fff237819 */ /* 0x100fe20000011422 */
[----:B------:R-:W-:Y:S01]  /*9f10*/  ULDC.64 UR10, c[0x0][0x5d0] ;  /* 0x00017400000a7ab9 */ /* 0x000fe20000000a00 */
[----:B------:R-:W-:Y:S01]  /*9f20*/  BSSY B0, `(.L_x_35) ;  /* 0x0000e3e000007945 */ /* 0x000fe20003800000 */
[----:B------:R-:W-:Y:S02]  /*9f30*/  UIMAD UR6, UR12, UR10, URZ ;  /* 0x0000000a0c0672a4 */ /* 0x000fe4000f8e023f */
[----:B------:R-:W-:Y:S02]  /*9f40*/  IMAD.U32 R31, RZ, RZ, UR10 ;  /* 0x0000000aff1f7e24 */ /* 0x000fe4000f8e00ff */
[----:B------:R-:W-:Y:S02]  /*9f50*/  UIMAD UR6, UR19, UR11, UR6 ;  /* 0x0000000b130672a4 */ /* 0x000fe4000f8e0206 */
[----:B------:R-:W-:Y:S01]  /*9f60*/  IMAD.WIDE.U32 R30, R31, UR19, R34 ;  /* 0x000000131f1e7c25 */ /* 0x000fe2000f8e0022 */
[----:B------:R-:W-:-:S03]  /*9f70*/  ULDC.64 UR10, c[0x0][0x5c0] ;  /* 0x00017000000a7ab9 */ /* 0x000fc60000000a00 */
[----:B------:R-:W-:Y:S02]  /*9f80*/  VIADD R31, R31, UR6 ;  /* 0x000000061f1f7c36 */ /* 0x000fe40008000000 */
[-C--:B0-----:R-:W-:Y:S02]  /*9f90*/  IMAD R26, R37, R24.reuse, RZ ;  /* 0x00000018251a7224 */ /* 0x081fe400078e02ff */
[----:B------:R-:W-:-:S04]  /*9fa0*/  IMAD.WIDE.U32 R30, R36, R24, R30 ;  /* 0x00000018241e7225 */ /* 0x000fc800078e001e */
[----:B------:R-:W-:Y:S01]  /*9fb0*/  IMAD R27, R36, R25, R26 ;  /* 0x00000019241b7224 */ /* 0x000fe200078e021a */
[----:B------:R-:W-:Y:S01]  /*9fc0*/  IADD3 R32, P5, R30, UR10, RZ ;  /* 0x0000000a1e207c10 */ /* 0x000fe2000ffbe0ff */
[C---:B------:R-:W-:Y:S01]  /*9fd0*/  IMAD.SHL.U32 R29, R24.reuse, 0x8, RZ ;  /* 0x00000008181d7824 */ /* 0x040fe200078e00ff */
[C---:B------:R-:W-:Y:S01]  /*9fe0*/  LEA R26, P2, R24.reuse, R30, 0x7 ;  /* 0x0000001e181a7211 */ /* 0x040fe200078438ff */
[----:B------:R-:W-:Y:S01]  /*9ff0*/  IMAD.IADD R38, R31, 0x1, R27 ;  /* 0x000000011f267824 */ /* 0x000fe200078e021b */
[----:B------:R-:W-:Y:S02]  /*a000*/  SHF.L.U64.HI R27, R24, 0x3, R25 ;  /* 0x00000003181b7819 */ /* 0x000fe40000010219 */
[----:B------:R-:W-:Y:S02]  /*a010*/  IADD3 R30, P0, P1, R30, UR10, R29 ;  /* 0x0000000a1e1e7c10 */ /* 0x000fe4000f91e01d */
[----:B------:R-:W-:Y:S02]  /*a020*/  IADD3.X R33, R38, UR11, RZ, P5, !PT ;  /* 0x0000000b26217c10 */ /* 0x000fe4000affe4ff */
[----:B------:R-:W-:-:S02]  /*a030*/  FSETP.NEU.AND P5, PT, RZ, UR17, PT ;  /* 0x00000011ff007c0b */ /* 0x000fc4000bfad000 */
[----:B------:R-:W-:Y:S02]  /*a040*/  LEA.HI.X R24, R24, R38, R25, 0x7, P2 ;  /* 0x0000002618187211 */ /* 0x000fe400010f3c19 */
[C---:B------:R-:W-:Y:S02]  /*a050*/  IADD3 R28, P2, P4, R26.reuse, UR10, R29 ;  /* 0x0000000a1a1c7c10 */ /* 0x040fe4000fc5e01d */
[----:B------:R-:W-:Y:S02]  /*a060*/  IADD3 R26, P6, R26, UR10, RZ ;  /* 0x0000000a1a1a7c10 */ /* 0x000fe4000ffde0ff */
[--C-:B------:R-:W-:Y:S02]  /*a070*/  IADD3.X R31, R38, UR11, R27.reuse, P0, P1 ;  /* 0x0000000b261f7c10 */ /* 0x100fe400087e241b */
[C---:B------:R-:W-:Y:S02]  /*a080*/  IADD3.X R29, R24.reuse, UR11, R27, P2, P4 ;  /* 0x0000000b181d7c10 */ /* 0x040fe400097e841b */
[----:B------:R-:W-:Y:S01]  /*a090*/  IADD3.X R27, R24, UR11, RZ, P6, !PT ;  /* 0x0000000b181b7c10 */ /* 0x000fe2000b7fe4ff */
[----:B------:R-:W-:Y:S06]  /*a0a0*/  @!P5 BRA `(.L_x_36) ;  /* 0x000000a80014d947 */ /* 0x000fec0003800000 */
[----:B------:R-:W-:Y:S01]  /*a0b0*/  ULDC.64 UR10, c[0x0][0x5b8] ;  /* 0x00016e00000a7ab9 */ /* 0x000fe20000000a00 */
[----:B------:R-:W-:Y:S01]  /*a0c0*/  BSSY B1, `(.L_x_37) ;  /* 0x0000013000017945 */ /* 0x000fe20003800000 */
[----:B------:R-:W-:Y:S02]  /*a0d0*/  UIMAD UR6, UR12, UR10, URZ ;  /* 0x0000000a0c0672a4 */ /* 0x000fe4000f8e023f */
[----:B------:R-:W-:Y:S01]  /*a0e0*/  IMAD.U32 R25, RZ, RZ, UR10 ;  /* 0x0000000aff197e24 */ /* 0x000fe2000f8e00ff */
[----:B------:R-:W-:Y:S01]  /*a0f0*/  ULDC.64 UR12, c[0x0][0x5a8] ;  /* 0x00016a00000c7ab9 */ /* 0x000fe20000000a00 */
[----:B------:R-:W-:Y:S02]  /*a100*/  UIMAD UR6, UR19, UR11, UR6 ;  /* 0x0000000b130672a4 */ /* 0x000fe4000f8e0206 */
[----:B------:R-:W-:Y:S01]  /*a110*/  IMAD.WIDE.U32 R34, R25, UR19, R34 ;  /* 0x0000001319227c25 */ /* 0x000fe2000f8e0022 */
[----:B------:R-:W-:-:S03]  /*a120*/  ULDC.64 UR10, c[0x0][0x5b0] ;  /* 0x00016c00000a7ab9 */ /* 0x000fc60000000a00 */
[--C-:B------:R-:W-:Y:S01]  /*a130*/  IMAD.MOV.U32 R38, RZ, RZ, R34.reuse ;  /* 0x000000ffff267224 */ /* 0x100fe200078e0022 */
[----:B------:R-:W-:Y:S01]  /*a140*/  PRMT R34, RZ, 0x7610, R34 ;  /* 0x00007610ff227816 */ /* 0x000fe20000000022 */
[----:B------:R-:W-:Y:S02]  /*a150*/  VIADD R39, R35, UR6 ;  /* 0x0000000623277c36 */ /* 0x000fe40008000000 */
[----:B------:R-:W-:Y:S02]  /*a160*/  IMAD R35, R37, UR10, RZ ;  /* 0x0000000a25237c24 */ /* 0x000fe4000f8e02ff */
[----:B------:R-:W-:-:S04]  /*a170*/  IMAD.WIDE.U32 R24, R36, UR10, R38 ;  /* 0x0000000a24187c25 */ /* 0x000fc8000f8e0026 */
[----:B------:R-:W-:Y:S01]  /*a180*/  IMAD R35, R36, UR11, R35 ;  /* 0x0000000b24237c24 */ /* 0x000fe2000f8e0223 */
[----:B------:R-:W-:-:S04]  /*a190*/  IADD3 R24, P0, R24, UR12, RZ ;  /* 0x0000000c18187c10 */ /* 0x000fc8000ff1e0ff */
[----:B------:R-:W-:Y:S02]  /*a1a0*/  IADD3.X R25, R25, UR13, R35, P0, !PT ;  /* 0x0000000d19197c10 */ /* 0x000fe400087fe423 */
[----:B------:R-:W-:-:S04]  /*a1b0*/  ISETP.GE.AND P0, PT, R40, 0x1, PT ;  /* 0x000000012800780c */ /* 0x000fc80003f06270 */
[----:B------:R-:W-:-:S13]  /*a1c0*/  ISETP.LT.OR P2, PT, R41, 0x1, !P0 ;  /* 0x000000012900780c */ /* 0x000fda0004741670 */
[----:B------:R-:W-:Y:S05]  /*a1d0*/  @P2 BRA `(.L_x_38) ;  /* 0x0000000000042947 */ /* 0x000fea0003800000 */
[----:B------:R0:W5:Y:S02]  /*a1e0*/  LDG.E.U8 R34, desc[UR26][R24.64] ;  /* 0x0000001a18227981 */ /* 0x000164000c1e1100 */
.L_x_38:
[----:B------:R-:W-:Y:S05]  /*a1f0*/  BSYNC B1 ;  /* 0x0000000000017941 */ /* 0x000fea0003800000 */
.L_x_37:
[----:B-----5:R-:W-:Y:S01]  /*a200*/  LOP3.LUT R34, R34, 0xff, RZ, 0xc0, !PT ;  /* 0x000000ff22227812 */ /* 0x020fe200078ec0ff */
[----:B------:R-:W-:Y:S01]  /*a210*/  BSSY B1, `(.L_x_39) ;  /* 0x000000f000017945 */ /* 0x000fe20003800000 */
[----:B------:R-:W-:Y:S02]  /*a220*/  ISETP.LT.OR P4, PT, R41, 0x2, !P0 ;  /* 0x000000022900780c */ /* 0x000fe40004781670 */
[----:B------:R-:W-:Y:S02]  /*a230*/  F2FP.F16.E4M3.UNPACK_B R34, R34 ;  /* 0x00000022ff22723e */ /* 0x000fe400020006ff */
[----:B------:R-:W-:-:S03]  /*a240*/  IADD3 R45, P1, R36, 0x8, RZ ;  /* 0x00000008242d7810 */ /* 0x000fc60007f3e0ff */
[----:B------:R-:W-:-:S05]  /*a250*/  HADD2.F32 R34, -RZ, R34.H0_H0 ;  /* 0x20000022ff227230 */ /* 0x000fca0000004100 */
[----:B------:R-:W-:Y:S01]  /*a260*/  FMUL R35, R34, UR17 ;  /* 0x0000001122237c20 */ /* 0x000fe20008400000 */
[----:B------:R-:W-:-:S03]  /*a270*/  IMAD.X R34, RZ, RZ, R37, P1 ;  /* 0x000000ffff227224 */ /* 0x000fc600008e0625 */
[----:B------:R-:W-:Y:S01]  /*a280*/  FFMA R35, R228, UR18, R35 ;  /* 0x00000012e4237c23 */ /* 0x000fe20008000023 */
[----:B------:R-:W-:-:S04]  /*a290*/  IMAD R34, R34, UR10, RZ ;  /* 0x0000000a22227c24 */ /* 0x000fc8000f8e02ff */
[----:B------:R-:W-:Y:S01]  /*a2a0*/  F2FP.SATFINITE.E4M3.F32.PACK_AB_MERGE_C R35, RZ, R35, RZ ;  /* 0x00000023ff23723e */ /* 0x000fe200048070ff */
[--C-:B------:R-:W-:Y:S01]  /*a2b0*/  IMAD R47, R45, UR11, R34.reuse ;  /* 0x0000000b2d2f7c24 */ /* 0x100fe2000f8e0222 */
[----:B------:R-:W-:-:S03]  /*a2c0*/  PRMT R34, RZ, 0x7610, R34 ;  /* 0x00007610ff227816 */ /* 0x000fc60000000022 */
[----:B------:R2:W-:Y:S01]  /*a2d0*/  @!P2 STG.E.U8 desc[UR26][R32.64], R35 ;  /* 0x000000232000a986 */ /* 0x0005e2000c10111a */
[----:B------:R-:W-:Y:S05]  /*a2e0*/  @P4 BRA `(.L_x_40) ;  /* 0x0000000000044947 */ /* 0x000fea0003800000 */
[----:B------:R3:W5:Y:S02]  /*a2f0*/  LDG.E.U8 R34, desc[UR26][R24.64+0x1] ;  /* 0x0000011a18227981 */ /* 0x000764000c1e1100 */
.L_x_40:
[----:B------:R-:W-:Y:S05]  /*a300*/  BSYNC B1 ;  /* 0x0000000000017941 */ /* 0x000fea0003800000 */
.L_x_39:
[----:B-----5:R-:W-:Y:S01]  /*a310*/  LOP3.LUT R43, R34, 0xff, RZ, 0xc0, !PT ;  /* 0x000000ff222b7812 */ /* 0x020fe200078ec0ff */
[----:B--2---:R-:W-:Y:S01]  /*a320*/  IMAD.WIDE.U32 R34, R45, UR10, R38 ;  /* 0x0000000a2d227c25 */ /* 0x004fe2000f8e0026 */
[----:B------:R-:W-:Y:S02]  /*a330*/  BSSY B1, `(.L_x_41) ;  /* 0x000000e000017945 */ /* 0x000fe40003800000 */
[----:B------:R-:W-:Y:S02]  /*a340*/  F2FP.F16.E4M3.UNPACK_B R43, R43 ;  /* 0x0000002bff2b723e */ /* 0x000fe400020006ff */
[----:B------:R-:W-:-:S03]  /*a350*/  IADD3 R34, P1, R34, UR12, RZ ;  /* 0x0000000c22227c10 */ /* 0x000fc6000ff3e0ff */
[----:B------:R-:W-:Y:S01]  /*a360*/  HADD2.F32 R43, -RZ, R43.H0_H0 ;  /* 0x2000002bff2b7230 */ /* 0x000fe20000004100 */
[----:B------:R-:W-:Y:S02]  /*a370*/  IADD3.X R35, R35, UR13, R47, P1, !PT ;  /* 0x0000000d23237c10 */ /* 0x000fe40008ffe42f */
[----:B------:R-:W-:Y:S02]  /*a380*/  ISETP.GE.AND P1, PT, R40, 0x9, PT ;  /* 0x000000092800780c */ /* 0x000fe40003f26270 */
[----:B------:R-:W-:Y:S01]  /*a390*/  FMUL R44, R43, UR17 ;  /* 0x000000112b2c7c20 */ /* 0x000fe20008400000 */
[----:B------:R-:W-:Y:S02]  /*a3a0*/  PRMT R43, RZ, 0x7610, R43 ;  /* 0x00007610ff2b7816 */ /* 0x000fe4000000002b */
[----:B------:R-:W-:Y:S01]  /*a3b0*/  ISETP.LT.OR P2, PT, R41, 0x1, !P1 ;  /* 0x000000012900780c */ /* 0x000fe20004f41670 */
[----:B------:R-:W-:-:S05]  /*a3c0*/  FFMA R44, R227, UR18, R44 ;  /* 0x00000012e32c7c23 */ /* 0x000fca000800002c */
[----:B------:R-:W-:-:S05]  /*a3d0*/  F2FP.SATFINITE.E4M3.F32.PACK_AB_MERGE_C R45, RZ, R44, RZ ;  /* 0x0000002cff2d723e */ /* 0x000fca00048070ff */
[----:B------:R2:W-:Y:S02]  /*a3e0*/  @!P4 STG.E.U8 desc[UR26][R32.64+0x1], R45 ;  /* 0x0000012d2000c986 */ /* 0x0005e4000c10111a */
[----:B------:R-:W-:Y:S05]  /*a3f0*/  @P2 BRA `(.L_x_42) ;  /* 0x0000000000042947 */ /* 0x000fea0003800000 */
[----:B------:R4:W5:Y:S02]  /*a400*/  LDG.E.U8 R43, desc[UR26][R34.64] ;  /* 0x0000001a222b7981 */ /* 0x000964000c1e1100 */
.L_x_42:
[----:B------:R-:W-:Y:S05]  /*a410*/  BSYNC B1 ;  /* 0x0000000000017941 */ /* 0x000fea0003800000 */
.L_x_41:
[----:B-----5:R-:W-:Y:S01]  /*a420*/  LOP3.LUT R43, R43, 0xff, RZ, 0xc0, !PT ;  /* 0x000000ff2b2b7812 */ /* 0x020fe200078ec0ff */
[----:B------:R-:W-:Y:S01]  /*a430*/  BSSY B1, `(.L_x_43) ;  /* 0x000000b000017945 */ /* 0x000fe20003800000 */
[----:B------:R-:W-:Y:S02]  /*a440*/  ISETP.LT.OR P4, PT, R41, 0x2, !P1 ;  /* 0x000000022900780c */ /* 0x000fe40004f81670 */
[----:B------:R-:W-:-:S05]  /*a450*/  F2FP.F16.E4M3.UNPACK_B R43, R43 ;  /* 0x0000002bff2b723e */ /* 0x000fca00020006ff */
[----:B------:R-:W-:-:S05]  /*a460*/  HADD2.F32 R43, -RZ, R43.H0_H0 ;  /* 0x2000002bff2b7230 */ /* 0x000fca0000004100 */
[----:B------:R-:W-:-:S04]  /*a470*/  FMUL R43, R43, UR17 ;  /* 0x000000112b2b7c20 */ /* 0x000fc80008400000 */
[----:B------:R-:W-:-:S05]  /*a480*/  FFMA R43, R226, UR18, R43 ;  /* 0x00000012e22b7c23 */ /* 0x000fca000800002b */
[----:B--2---:R-:W-:Y:S02]  /*a490*/  F2FP.SATFINITE.E4M3.F32.PACK_AB_MERGE_C R45, RZ, R43, RZ ;  /* 0x0000002bff2d723e */ /* 0x004fe400048070ff */
[----:B------:R-:W-:-:S03]  /*a4a0*/  PRMT R43, RZ, 0x7610, R43 ;  /* 0x00007610ff2b7816 */ /* 0x000fc6000000002b */
[----:B------:R2:W-:Y:S01]  /*a4b0*/  @!P2 STG.E.U8 desc[UR26][R30.64], R45 ;  /* 0x0000002d1e00a986 */ /* 0x0005e2000c10111a */
[----:B------:R-:W-:Y:S05]  /*a4c0*/  @P4 BRA `(.L_x_44) ;  /* 0x0000000000044947 */ /* 0x000fea0003800000 */
[----:B------:R0:W5:Y:S02]  /*a4d0*/  LDG.E.U8 R43, desc[UR26][R34.64+0x1] ;  /* 0x0000011a222b7981 */ /* 0x000164000c1e1100 */
.L_x_44:
[----:B------:R-:W-:Y:S05]  /*a4e0*/  BSYNC B1 ;  /* 0x0000000000017941 */ /* 0x000fea0003800000 */
.L_x_43:
[----:B-----5:R-:W-:Y:S01]  /*a4f0*/  LOP3.LUT R43, R43, 0xff, RZ, 0xc0, !PT ;  /* 0x000000ff2b2b7812 */ /* 0x020fe200078ec0ff */
[----:B------:R-:W-:Y:S01]  /*a500*/  BSSY B1, `(.L_x_45) ;  /* 0x000000b000017945 */ /* 0x000fe20003800000 */
[----:B------:R-:W-:Y:S02]  /*a510*/  ISETP.LT.OR P2, PT, R41, 0x9, !P0 ;  /* 0x000000092900780c */ /* 0x000fe40004741670 */
[----:B------:R-:W-:-:S05]  /*a520*/  F2FP.F16.E4M3.UNPACK_B R43, R43 ;  /* 0x0000002bff2b723e */ /* 0x000fca00020006ff */
[----:B------:R-:W-:-:S05]  /*a530*/  HADD2.F32 R43, -RZ, R43.H0_H0 ;  /* 0x2000002bff2b7230 */ /* 0x000fca0000004100 */
[----:B------:R-:W-:Y:S01]  /*a540*/  FMUL R44, R43, UR17 ;  /* 0x000000112b2c7c20 */ /* 0x000fe20008400000 */
[----:B------:R-:W-:-:S03]  /*a550*/  PRMT R43, RZ, 0x7610, R43 ;  /* 0x00007610ff2b7816 */ /* 0x000fc6000000002b */
[----:B------:R-:W-:-:S05]  /*a560*/  FFMA R44, R225, UR18, R44 ;  /* 0x00000012e12c7c23 */ /* 0x000fca000800002c */
[----:B--2---:R-:W-:-:S05]  /*a570*/  F2FP.SATFINITE.E4M3.F32.PACK_AB_MERGE_C R45, RZ, R44, RZ ;  /* 0x0000002cff2d723e */ /* 0x004fca00048070ff */
[----:B------:R2:W-:Y:S01]  /*a580*/  @!P4 STG.E.U8 desc[UR26][R30.64+0x1], R45 ;  /* 0x0000012d1e00c986 */ /* 0x0005e2000c10111a */
[----:B------:R-:W-:Y:S05]  /*a590*/  @P2 BRA `(.L_x_46) ;  /* 0x0000000000042947 */ /* 0x000fea0003800000 */
[----:B------:R0:W5:Y:S02]  /*a5a0*/  LDG.E.U8 R43, desc[UR26][R24.64+0x8] ;  /* 0x0000081a182b7981 */ /* 0x000164000c1e1100 */
.L_x_46:
[----:B------:R-:W-:Y:S05]  /*a5b0*/  BSYNC B1 ;  /* 0x0000000000017941 */ /* 0x000fea0003800000 */
.L_x_45:
        /* <DEDUP_REMOVED lines=12> */
.L_x_48:
[----:B------:R-:W-:Y:S05]  /*a680*/  BSYNC B1 ;  /* 0x0000000000017941 */ /* 0x000fea0003800000 */
.L_x_47:
        /* <DEDUP_REMOVED lines=12> */
.L_x_50:
[----:B------:R-:W-:Y:S05]  /*a750*/  BSYNC B1 ;  /* 0x0000000000017941 */ /* 0x000fea0003800000 */
.L_x_49:
        /* <DEDUP_REMOVED lines=12> */
.L_x_52:
[----:B------:R-:W-:Y:S05]  /*a820*/  BSYNC B1 ;  /* 0x0000000000017941 */ /* 0x000fea0003800000 */
.L_x_51:
        /* <DEDUP_REMOVED lines=12> */
.L_x_54:
[----:B------:R-:W-:Y:S05]  /*a8f0*/  BSYNC B1 ;  /* 0x0000000000017941 */ /* 0x000fea0003800000 */
.L_x_53:
        /* <DEDUP_REMOVED lines=12> */
.L_x_56:
[----:B------:R-:W-:Y:S05]  /*a9c0*/  BSYNC B1 ;  /* 0x0000000000017941 */ /* 0x000fea0003800000 */
.L_x_55:
        /* <DEDUP_REMOVED lines=12> */
.L_x_58:
[----:B------:R-:W-:Y:S05]  /*aa90*/  BSYNC B1 ;  /* 0x0000000000017941 */ /* 0x000fea0003800000 */
.L_x_57:
        /* <DEDUP_REMOVED lines=12> */
.L_x_60:
[----:B------:R-:W-:Y:S05]  /*ab60*/  BSYNC B1 ;  /* 0x0000000000017941 */ /* 0x000fea0003800000 */
.L_x_59:
        /* <DEDUP_REMOVED lines=12> */
.L_x_62:
[----:B------:R-:W-:Y:S05]  /*ac30*/  BSYNC B1 ;  /* 0x0000000000017941 */ /* 0x000fea0003800000 */
.L_x_61:
        /* <DEDUP_REMOVED lines=12> */
.L_x_64:
[----:B------:R-:W-:Y:S05]  /*ad00*/  BSYNC B1 ;  /* 0x0000000000017941 */ /* 0x000fea0003800000 */
.L_x_63:
[----:B-----5:R-:W-:Y:S01]  /*ad10*/  LOP3.LUT R43, R43, 0xff, RZ, 0xc0, !PT ;  /* 0x000000ff2b2b7812 */ /* 0x020fe200078ec0ff */
[----:B------:R-:W-:Y:S01]  /*ad20*/  BSSY B1, `(.L_x_65) ;  /* 0x000000b000017945 */ /* 0x000fe20003800000 */
[----:B------:R-:W-:Y:S02]  /*ad30*/  ISETP.LT.OR P2, PT, R41, 0x19, !P1 ;  /* 0x000000192900780c */ /* 0x000fe40004f41670 */
[----:B------:R-:W-:-:S05]  /*ad40*/  F2FP.F16.E4M3.UNPACK_B R43, R43 ;  /* 0x0000002bff2b723e */ /* 0x000fca00020006ff */
[----:B------:R-:W-:-:S05]  /*ad50*/  HADD2.F32 R43, -RZ, R43.H0_H0 ;  /* 0x2000002bff2b7230 */ /* 0x000fca0000004100 */
[----:B------:R-:W-:-:S04]  /*ad60*/  FMUL R44, R43, UR17 ;  /* 0x000000112b2c7c20 */ /* 0x000fc80008400000 */
[----:B------:R-:W-:Y:S01]  /*ad70*/  FFMA R44, R23, UR18, R44 ;  /* 0x00000012172c7c23 */ /* 0x000fe2000800002c */
[----:B------:R-:W-:-:S04]  /*ad80*/  PRMT R23, RZ, 0x7610, R23 ;  /* 0x00007610ff177816 */ /* 0x000fc80000000017 */
[----:B------:R-:W-:-:S05]  /*ad90*/  F2FP.SATFINITE.E4M3.F32.PACK_AB_MERGE_C R43, RZ, R44, RZ ;  /* 0x0000002cff2b723e */ /* 0x000fca00048070ff */
[----:B------:R0:W-:Y:S01]  /*ada0*/  @!P4 STG.E.U8 desc[UR26][R32.64+0x19], R43 ;  /* 0x0000192b2000c986 */ /* 0x0001e2000c10111a */
[----:B------:R-:W-:Y:S05]  /*adb0*/  @P2 BRA `(.L_x_66) ;  /* 0x0000000000042947 */ /* 0x000fea0003800000 */
[----:B------:R0:W5:Y:S02]  /*adc0*/  LDG.E.U8 R23, desc[UR26][R34.64+0x18] ;  /* 0x0000181a22177981 */ /* 0x000164000c1e1100 */
.L_x_66:
[----:B------:R-:W-:Y:S05]  /*add0*/  BSYNC B1 ;  /* 0x0000000000017941 */ /* 0x000fea0003800000 */
.L_x_65:
        /* <DEDUP_REMOVED lines=12> */
.L_x_68:
[----:B------:R-:W-:Y:S05]  /*aea0*/  BSYNC B1 ;  /* 0x0000000000017941 */ /* 0x000fea0003800000 */
.L_x_67:
        /* <DEDUP_REMOVED lines=8> */
[----:B0-----:R-:W-:-:S05]  /*af30*/  F2FP.SATFINITE.E4M3.F32.PACK_AB_MERGE_C R23, RZ, R22, RZ ;  /* 0x00000016ff17723e */ /* 0x001fca00048070ff */
[----:B------:R0:W-:Y:S01]  /*af40*/  @!P4 STG.E.U8 desc[UR26][R30.64+0x19], R23 ;  /* 0x000019171e00c986 */ /* 0x0001e2000c10111a */
[----:B------:R-:W-:Y:S05]  /*af50*/  @P2 BRA `(.L_x_70) ;  /* 0x0000000000042947 */ /* 0x000fea0003800000 */
[----:B------:R0:W5:Y:S02]  /*af60*/  LDG.E.U8 R21, desc[UR26][R24.64+0x20] ;  /* 0x0000201a18157981 */ /* 0x000164000c1e1100 */
.L_x_70:
[----:B------:R-:W-:Y:S05]  /*af70*/  BSYNC B1 ;  /* 0x0000000000017941 */ /* 0x000fea0003800000 */
.L_x_69:
        /* <DEDUP_REMOVED lines=12> */
.L_x_72:
[----:B------:R-:W-:Y:S05]  /*b040*/  BSYNC B1 ;  /* 0x0000000000017941 */ /* 0x000fea0003800000 */
.L_x_71:
        /* <DEDUP_REMOVED lines=12> */
.L_x_74:
[----:B------:R-:W-:Y:S05]  /*b110*/  BSYNC B1 ;  /* 0x0000000000017941 */ /* 0x000fea0003800000 */
.L_x_73:
        /* <DEDUP_REMOVED lines=12> */
.L_x_76:
[----:B------:R-:W-:Y:S05]  /*b1e0*/  BSYNC B1 ;  /* 0x0000000000017941 */ /* 0x000fea0003800000 */
.L_x_75:
        /* <DEDUP_REMOVED lines=12> */
.L_x_78:
[----:B------:R-:W-:Y:S05]  /*b2b0*/  BSYNC B1 ;  /* 0x0000000000017941 */ /* 0x000fea0003800000 */
.L_x_77:
        /* <DEDUP_REMOVED lines=12> */
.L_x_80:
[----:B------:R-:W-:Y:S05]  /*b380*/  BSYNC B1 ;  /* 0x0000000000017941 */ /* 0x000fea0003800000 */
.L_x_79:
        /* <DEDUP_REMOVED lines=12> */
.L_x_82:
[----:B------:R-:W-:Y:S05]  /*b450*/  BSYNC B1 ;  /* 0x0000000000017941 */ /* 0x000fea0003800000 */
.L_x_81:
        /* <DEDUP_REMOVED lines=12> */
.L_x_84:
[----:B------:R-:W-:Y:S05]  /*b520*/  BSYNC B1 ;  /* 0x0000000000017941 */ /* 0x000fea0003800000 */
.L_x_83:
        /* <DEDUP_REMOVED lines=12> */
.L_x_86:
[----:B------:R-:W-:Y:S05]  /*b5f0*/  BSYNC B1 ;  /* 0x0000000000017941 */ /* 0x000fea0003800000 */
.L_x_85:
        /* <DEDUP_REMOVED lines=12> */
.L_x_88:
[----:B------:R-:W-:Y:S05]  /*b6c0*/  BSYNC B1 ;  /* 0x0000000000017941 */ /* 0x000fea0003800000 */
.L_x_87:
        /* <DEDUP_REMOVED lines=12> */
.L_x_90:
[----:B------:R-:W-:Y:S05]  /*b790*/  BSYNC B1 ;  /* 0x0000000000017941 */ /* 0x000fea0003800000 */
.L_x_89:
        /* <DEDUP_REMOVED lines=12> */
.L_x_92:
[----:B------:R-:W-:Y:S05]  /*b860*/  BSYNC B1 ;  /* 0x0000000000017941 */ /* 0x000fea0003800000 */
.L_x_91:
        /* <DEDUP_REMOVED lines=12> */
.L_x_94:
[----:B------:R-:W-:Y:S05]  /*b930*/  BSYNC B1 ;  /* 0x0000000000017941 */ /* 0x000fea0003800000 */
.L_x_93:
        /* <DEDUP_REMOVED lines=12> */
.L_x_96:
[----:B------:R-:W-:Y:S05]  /*ba00*/  BSYNC B1 ;  /* 0x0000000000017941 */ /* 0x000fea0003800000 */
.L_x_95:
        /* <DEDUP_REMOVED lines=12> */
.L_x_98:
[----:B------:R-:W-:Y:S05]  /*bad0*/  BSYNC B1 ;  /* 0x0000000000017941 */ /* 0x000fea0003800000 */
.L_x_97:
        /* <DEDUP_REMOVED lines=12> */
.L_x_100:
[----:B------:R-:W-:Y:S05]  /*bba0*/  BSYNC B1 ;  /* 0x0000000000017941 */ /* 0x000fea0003800000 */
.L_x_99:
        /* <DEDUP_REMOVED lines=12> */
.L_x_102:
[----:B------:R-:W-:Y:S05]  /*bc70*/  BSYNC B1 ;  /* 0x0000000000017941 */ /* 0x000fea0003800000 */
.L_x_101:
        /* <DEDUP_REMOVED lines=12> */
.L_x_104:
[----:B------:R-:W-:Y:S05]  /*bd40*/  BSYNC B1 ;  /* 0x0000000000017941 */ /* 0x000fea0003800000 */
.L_x_103:
        /* <DEDUP_REMOVED lines=12> */
.L_x_106:
[----:B------:R-:W-:Y:S05]  /*be10*/  BSYNC B1 ;  /* 0x0000000000017941 */ /* 0x000fea0003800000 */
.L_x_105:
        /* <DEDUP_REMOVED lines=12> */
.L_x_108:
[----:B------:R-:W-:Y:S05]  /*bee0*/  BSYNC B1 ;  /* 0x0000000000017941 */ /* 0x000fea0003800000 */
.L_x_107:
[----:B-----5:R-:W-:Y:S01]  /*bef0*/  LOP3.LUT R2, R2, 0xff, RZ, 0xc0, !PT ;  /* 0x000000ff02027812 */ /* 0x020fe200078ec0ff */
[----:B------:R-:W-:Y:S01]  /*bf00*/  BSSY B1, `(.L_x_109) ;  /* 0x000000b000017945 */ /* 0x000fe20003800000 */
[----:B------:R-:W-:Y:S02]  /*bf10*/  ISETP.LT.OR P2, PT, R41, 0x49, !P0 ;  /* 0x000000492900780c */ /* 0x000fe40004741670 */
[----:B------:R-:W-:-:S05]  /*bf20*/  F2FP.F16.E4M3.UNPACK_B R2, R2 ;  /* 0x00000002ff02723e */ /* 0x000fca00020006ff */
[----:B------:R-:W-:-:S05]  /*bf30*/  HADD2.F32 R2, -RZ, R2.H0_H0 ;  /* 0x20000002ff027230 */ /* 0x000fca0000004100 */
[----:B0-----:R-:W-:-:S04]  /*bf40*/  FMUL R3, R2, UR17 ;  /* 0x0000001102037c20 */ /* 0x001fc80008400000 */
[----:B------:R-:W-:Y:S01]  /*bf50*/  FFMA R3, R0, UR18, R3 ;  /* 0x0000001200037c23 */ /* 0x000fe20008000003 */
[----:B------:R-:W-:-:S04]  /*bf60*/  PRMT R0, RZ, 0x7610, R0 ;  /* 0x00007610ff007816 */ /* 0x000fc80000000000 */
[----:B------:R-:W-:-:S05]  /*bf70*/  F2FP.SATFINITE.E4M3.F32.PACK_AB_MERGE_C R3, RZ, R3, RZ ;  /* 0x00000003ff03723e */ /* 0x000fca00048070ff */
[----:B------:R0:W-:Y:S01]  /*bf80*/  @!P4 STG.E.U8 desc[UR26][R30.64+0x41], R3 ;  /* 0x000041031e00c986 */ /* 0x0001e2000c10111a */
[----:B------:R-:W-:Y:S05]  /*bf90*/  @P2 BRA `(.L_x_110) ;  /* 0x0000000000042947 */ /* 0x000fea0003800000 */
[----:B------:R0:W5:Y:S02]  /*bfa0*/  LDG.E.U8 R0, desc[UR26][R24.64+0x48] ;  /* 0x0000481a18007981 */ /* 0x000164000c1e1100 */
.L_x_110:
[----:B------:R-:W-:Y:S05]  /*bfb0*/  BSYNC B1 ;  /* 0x0000000000017941 */ /* 0x000fea0003800000 */
.L_x_109:
[----:B------:R-:W2:Y:S01]  /*bfc0*/  LDL.LU R2, [R1] ;  /* 0x0000000001027983 */ /* 0x000ea20000300800 */
[----:B-----5:R-:W-:Y:S01]  /*bfd0*/  LOP3.LUT R0, R0, 0xff, RZ, 0xc0, !PT ;  /* 0x000000ff00007812 */ /* 0x020fe200078ec0ff */
[----:B------:R-:W-:Y:S01]  /*bfe0*/  BSSY B1, `(.L_x_111) ;  /* 0x000000b000017945 */ /* 0x000fe20003800000 */
[----:B------:R-:W-:Y:S02]  /*bff0*/  ISETP.LT.OR P4, PT, R41, 0x4a, !P0 ;  /* 0x0000004a2900780c */ /* 0x000fe40004781670 */
[----:B------:R-:W-:-:S05]  /*c000*/  F2FP.F16.E4M3.UNPACK_B R0, R0 ;  /* 0x00000000ff00723e */ /* 0x000fca00020006ff */
[----:B------:R-:W-:-:S05]  /*c010*/  HADD2.F32 R0, -RZ, R0.H0_H0 ;  /* 0x20000000ff007230 */ /* 0x000fca0000004100 */
[----:B------:R-:W-:-:S04]  /*c020*/  FMUL R0, R0, UR17 ;  /* 0x0000001100007c20 */ /* 0x000fc80008400000 */
[----:B--2---:R-:W-:-:S05]  /*c030*/  FFMA R0, R2, UR18, R0 ;  /* 0x0000001202007c23 */ /* 0x004fca0008000000 */
[----:B0-----:R-:W-:Y:S02]  /*c040*/  F2FP.SATFINITE.E4M3.F32.PACK_AB_MERGE_C R3, RZ, R0, RZ ;  /* 0x00000000ff03723e */ /* 0x001fe400048070ff */
[----:B------:R-:W-:-:S03]  /*c050*/  PRMT R0, RZ, 0x7610, R0 ;  /* 0x00007610ff007816 */ /* 0x000fc60000000000 */
[----:B------:R0:W-:Y:S01]  /*c060*/  @!P2 STG.E.U8 desc[UR26][R32.64+0x48], R3 ;  /* 0x000048032000a986 */ /* 0x0001e2000c10111a */
[----:B------:R-:W-:Y:S05]  /*c070*/  @P4 BRA `(.L_x_112) ;  /* 0x0000000000044947 */ /* 0x000fea0003800000 */
[----:B------:R2:W5:Y:S02]  /*c080*/  LDG.E.U8 R0, desc[UR26][R24.64+0x49] ;  /* 0x0000491a18007981 */ /* 0x000564000c1e1100 */
.L_x_112:
[----:B------:R-:W-:Y:S05]  /*c090*/  BSYNC B1 ;  /* 0x0000000000017941 */ /* 0x000fea0003800000 */
.L_x_111:
[----:B------:R-:W3:Y:S01]  /*c0a0*/  LDL.LU R2, [R1+0x4] ;  /* 0x0000040001027983 */ /* 0x000ee20000300800 */
[----:B-----5:R-:W-:Y:S01]  /*c0b0*/  LOP3.LUT R0, R0, 0xff, RZ, 0xc0, !PT ;  /* 0x000000ff00007812 */ /* 0x020fe200078ec0ff */
[----:B------:R-:W-:Y:S01]  /*c0c0*/  BSSY B1, `(.L_x_113) ;  /* 0x000000b000017945 */ /* 0x000fe20003800000 */
[----:B------:R-:W-:Y:S02]  /*c0d0*/  ISETP.LT.OR P2, PT, R41, 0x49, !P1 ;  /* 0x000000492900780c */ /* 0x000fe40004f41670 */
[----:B------:R-:W-:-:S05]  /*c0e0*/  F2FP.F16.E4M3.UNPACK_B R0, R0 ;  /* 0x00000000ff00723e */ /* 0x000fca00020006ff */
[----:B------:R-:W-:-:S05]  /*c0f0*/  HADD2.F32 R0, -RZ, R0.H0_H0 ;  /* 0x20000000ff007230 */ /* 0x000fca0000004100 */
[----:B------:R-:W-:-:S04]  /*c100*/  FMUL R0, R0, UR17 ;  /* 0x0000001100007c20 */ /* 0x000fc80008400000 */
[----:B---3--:R-:W-:-:S05]  /*c110*/  FFMA R0, R2, UR18, R0 ;  /* 0x0000001202007c23 */ /* 0x008fca0008000000 */
[----:B0-----:R-:W-:Y:S02]  /*c120*/  F2FP.SATFINITE.E4M3.F32.PACK_AB_MERGE_C R3, RZ, R0, RZ ;  /* 0x00000000ff03723e */ /* 0x001fe400048070ff */
[----:B------:R-:W-:-:S03]  /*c130*/  PRMT R0, RZ, 0x7610, R0 ;  /* 0x00007610ff007816 */ /* 0x000fc60000000000 */
[----:B------:R0:W-:Y:S01]  /*c140*/  @!P4 STG.E.U8 desc[UR26][R32.64+0x49], R3 ;  /* 0x000049032000c986 */ /* 0x0001e2000c10111a */
[----:B------:R-:W-:Y:S05]  /*c150*/  @P2 BRA `(.L_x_114) ;  /* 0x0000000000042947 */ /* 0x000fea0003800000 */
[----:B------:R3:W5:Y:S02]  /*c160*/  LDG.E.U8 R0, desc[UR26][R34.64+0x48] ;  /* 0x0000481a22007981 */ /* 0x000764000c1e1100 */
.L_x_114:
[----:B------:R-:W-:Y:S05]  /*c170*/  BSYNC B1 ;  /* 0x0000000000017941 */ /* 0x000fea0003800000 */
.L_x_113:
[----:B------:R-:W2:Y:S01]  /*c180*/  LDL.LU R2, [R1+0x8] ;  /* 0x0000080001027983 */ /* 0x000ea20000300800 */
        /* <DEDUP_REMOVED lines=12> */
.L_x_116:
[----:B------:R-:W-:Y:S05]  /*c250*/  BSYNC B1 ;  /* 0x0000000000017941 */ /* 0x000fea0003800000 */
.L_x_115:
        /* <DEDUP_REMOVED lines=13> */
.L_x_118:
[----:B------:R-:W-:Y:S05]  /*c330*/  BSYNC B1 ;  /* 0x0000000000017941 */ /* 0x000fea0003800000 */
.L_x_117:
        /* <DEDUP_REMOVED lines=13> */
.L_x_120:
[----:B------:R-:W-:Y:S05]  /*c410*/  BSYNC B1 ;  /* 0x0000000000017941 */ /* 0x000fea0003800000 */
.L_x_119:
        /* <DEDUP_REMOVED lines=13> */
.L_x_122:
[----:B------:R-:W-:Y:S05]  /*c4f0*/  BSYNC B1 ;  /* 0x0000000000017941 */ /* 0x000fea0003800000 */
.L_x_121:
        /* <DEDUP_REMOVED lines=13> */
.L_x_124:
[----:B------:R-:W-:Y:S05]  /*c5d0*/  BSYNC B1 ;  /* 0x0000000000017941 */ /* 0x000fea0003800000 */
.L_x_123:
        /* <DEDUP_REMOVED lines=13> */
.L_x_126:
[----:B------:R-:W-:Y:S05]  /*c6b0*/  BSYNC B1 ;  /* 0x0000000000017941 */ /* 0x000fea0003800000 */
.L_x_125:
        /* <DEDUP_REMOVED lines=13> */
.L_x_128:
[----:B------:R-:W-:Y:S05]  /*c790*/  BSYNC B1 ;  /* 0x0000000000017941 */ /* 0x000fea0003800000 */
.L_x_127:
        /* <DEDUP_REMOVED lines=13> */
.L_x_130:
[----:B------:R-:W-:Y:S05]  /*c870*/  BSYNC B1 ;  /* 0x0000000000017941 */ /* 0x000fea0003800000 */
.L_x_129:
        /* <DEDUP_REMOVED lines=13> */
.L_x_132:
[----:B------:R-:W-:Y:S05]  /*c950*/  BSYNC B1 ;  /* 0x0000000000017941 */ /* 0x000fea0003800000 */
.L_x_131:
        /* <DEDUP_REMOVED lines=13> */
.L_x_134:
[----:B------:R-:W-:Y:S05]  /*ca30*/  BSYNC B1 ;  /* 0x0000000000017941 */ /* 0x000fea0003800000 */
.L_x_133:
        /* <DEDUP_REMOVED lines=13> */
.L_x_136:
[----:B------:R-:W-:Y:S05]  /*cb10*/  BSYNC B1 ;  /* 0x0000000000017941 */ /* 0x000fea0003800000 */
.L_x_135:
        /* <DEDUP_REMOVED lines=13> */
.L_x_138:
[----:B------:R-:W-:Y:S05]  /*cbf0*/  BSYNC B1 ;  /* 0x0000000000017941 */ /* 0x000fea0003800000 */
.L_x_137:
        /* <DEDUP_REMOVED lines=13> */
.L_x_140:
[----:B------:R-:W-:Y:S05]  /*ccd0*/  BSYNC B1 ;  /* 0x0000000000017941 */ /* 0x000fea0003800000 */
.L_x_139:
        /* <DEDUP_REMOVED lines=13> */
.L_x_142:
[----:B------:R-:W-:Y:S05]  /*cdb0*/  BSYNC B1 ;  /* 0x0000000000017941 */ /* 0x000fea0003800000 */
.L_x_141:
        /* <DEDUP_REMOVED lines=13> */
.L_x_144:
[----:B------:R-:W-:Y:S05]  /*ce90*/  BSYNC B1 ;  /* 0x0000000000017941 */ /* 0x000fea0003800000 */
.L_x_143:
        /* <DEDUP_REMOVED lines=13> */
.L_x_146:
[----:B------:R-:W-:Y:S05]  /*cf70*/  BSYNC B1 ;  /* 0x0000000000017941 */ /* 0x000fea0003800000 */
.L_x_145:
        /* <DEDUP_REMOVED lines=13> */
.L_x_148:
[----:B------:R-:W-:Y:S05]  /*d050*/  BSYNC B1 ;  /* 0x0000000000017941 */ /* 0x000fea0003800000 */
.L_x_147:
        /* <DEDUP_REMOVED lines=13> */
.L_x_150:
[----:B------:R-:W-:Y:S05]  /*d130*/  BSYNC B1 ;  /* 0x0000000000017941 */ /* 0x000fea0003800000 */
.L_x_149:
        /* <DEDUP_REMOVED lines=13> */
.L_x_152:
[----:B------:R-:W-:Y:S05]  /*d210*/  BSYNC B1 ;  /* 0x0000000000017941 */ /* 0x000fea0003800000 */
.L_x_151:
        /* <DEDUP_REMOVED lines=13> */
.L_x_154:
[----:B------:R-:W-:Y:S05]  /*d2f0*/  BSYNC B1 ;  /* 0x0000000000017941 */ /* 0x000fea0003800000 */
.L_x_153:
        /* <DEDUP_REMOVED lines=13> */
.L_x_156:
[----:B------:R-:W-:Y:S05]  /*d3d0*/  BSYNC B1 ;  /* 0x0000000000017941 */ /* 0x000fea0003800000 */
.L_x_155:
        /* <DEDUP_REMOVED lines=13> */
.L_x_158:
[----:B------:R-:W-:Y:S05]  /*d4b0*/  BSYNC B1 ;  /* 0x0000000000017941 */ /* 0x000fea0003800000 */
.L_x_157:
        /* <DEDUP_REMOVED lines=13> */
.L_x_160:
[----:B------:R-:W-:Y:S05]  /*d590*/  BSYNC B1 ;  /* 0x0000000000017941 */ /* 0x000fea0003800000 */
.L_x_159:
        /* <DEDUP_REMOVED lines=13> */
.L_x_162:
[----:B------:R-:W-:Y:S05]  /*d670*/  BSYNC B1 ;  /* 0x0000000000017941 */ /* 0x000fea0003800000 */
.L_x_161:
        /* <DEDUP_REMOVED lines=13> */
.L_x_164:
[----:B------:R-:W-:Y:S05]  /*d750*/  BSYNC B1 ;  /* 0x0000000000017941 */ /* 0x000fea0003800000 */
.L_x_163:
        /* <DEDUP_REMOVED lines=13> */
.L_x_166:
[----:B------:R-:W-:Y:S05]  /*d830*/  BSYNC B1 ;  /* 0x0000000000017941 */ /* 0x000fea0003800000 */
.L_x_165:
        /* <DEDUP_REMOVED lines=13> */
.L_x_168:
[----:B------:R-:W-:Y:S05]  /*d910*/  BSYNC B1 ;  /* 0x0000000000017941 */ /* 0x000fea0003800000 */
.L_x_167:
        /* <DEDUP_REMOVED lines=13> */
.L_x_170:
[----:B------:R-:W-:Y:S05]  /*d9f0*/  BSYNC B1 ;  /* 0x0000000000017941 */ /* 0x000fea0003800000 */
.L_x_169:
        /* <DEDUP_REMOVED lines=13> */
.L_x_172:
[----:B------:R-:W-:Y:S05]  /*dad0*/  BSYNC B1 ;  /* 0x0000000000017941 */ /* 0x000fea0003800000 */
.L_x_171:
        /* <DEDUP_REMOVED lines=13> */
.L_x_174:
[----:B------:R-:W-:Y:S05]  /*dbb0*/  BSYNC B1 ;  /* 0x0000000000017941 */ /* 0x000fea0003800000 */
.L_x_173:
        /* <DEDUP_REMOVED lines=13> */
.L_x_176:
[----:B------:R-:W-:Y:S05]  /*dc90*/  BSYNC B1 ;  /* 0x0000000000017941 */ /* 0x000fea0003800000 */
.L_x_175:
        /* <DEDUP_REMOVED lines=13> */
.L_x_178:
[----:B------:R-:W-:Y:S05]  /*dd70*/  BSYNC B1 ;  /* 0x0000000000017941 */ /* 0x000fea0003800000 */
.L_x_177:
        /* <DEDUP_REMOVED lines=13> */
.L_x_180:
[----:B------:R-:W-:Y:S05]  /*de50*/  BSYNC B1 ;  /* 0x0000000000017941 */ /* 0x000fea0003800000 */
.L_x_179:
        /* <DEDUP_REMOVED lines=13> */
.L_x_182:
[----:B------:R-:W-:Y:S05]  /*df30*/  BSYNC B1 ;  /* 0x0000000000017941 */ /* 0x000fea0003800000 */
.L_x_181:
        /* <DEDUP_REMOVED lines=13> */
.L_x_184:
[----:B------:R-:W-:Y:S05]  /*e010*/  BSYNC B1 ;  /* 0x0000000000017941 */ /* 0x000fea0003800000 */
.L_x_183:
        /* <DEDUP_REMOVED lines=13> */
.L_x_186:
[----:B------:R-:W-:Y:S05]  /*e0f0*/  BSYNC B1 ;  /* 0x0000000000017941 */ /* 0x000fea0003800000 */
.L_x_185:
        /* <DEDUP_REMOVED lines=13> */
.L_x_188:
[----:B------:R-:W-:Y:S05]  /*e1d0*/  BSYNC B1 ;  /* 0x0000000000017941 */ /* 0x000fea0003800000 */
.L_x_187:
        /* <DEDUP_REMOVED lines=13> */
.L_x_190:
[----:B------:R-:W-:Y:S05]  /*e2b0*/  BSYNC B1 ;  /* 0x0000000000017941 */ /* 0x000fea0003800000 */
.L_x_189:
        /* <DEDUP_REMOVED lines=13> */
.L_x_192:
[----:B------:R-:W-:Y:S05]  /*e390*/  BSYNC B1 ;  /* 0x0000000000017941 */ /* 0x000fea0003800000 */
.L_x_191:
        /* <DEDUP_REMOVED lines=13> */
.L_x_194:
[----:B------:R-:W-:Y:S05]  /*e470*/  BSYNC B1 ;  /* 0x0000000000017941 */ /* 0x000fea0003800000 */
.L_x_193:
        /* <DEDUP_REMOVED lines=13> */
.L_x_196:
[----:B------:R-:W-:Y:S05]  /*e550*/  BSYNC B1 ;  /* 0x0000000000017941 */ /* 0x000fea0003800000 */
.L_x_195:
        /* <DEDUP_REMOVED lines=13> */
.L_x_198:
[----:B------:R-:W-:Y:S05]  /*e630*/  BSYNC B1 ;  /* 0x0000000000017941 */ /* 0x000fea0003800000 */
.L_x_197:
        /* <DEDUP_REMOVED lines=13> */
.L_x_200:
[----:B------:R-:W-:Y:S05]  /*e710*/  BSYNC B1 ;  /* 0x0000000000017941 */ /* 0x000fea0003800000 */
.L_x_199:
        /* <DEDUP_REMOVED lines=13> */
.L_x_202:
[----:B------:R-:W-:Y:S05]  /*e7f0*/  BSYNC B1 ;  /* 0x0000000000017941 */ /* 0x000fea0003800000 */
.L_x_201:
        /* <DEDUP_REMOVED lines=13> */
.L_x_204:
[----:B------:R-:W-:Y:S05]  /*e8d0*/  BSYNC B1 ;  /* 0x0000000000017941 */ /* 0x000fea0003800000 */
.L_x_203:
        /* <DEDUP_REMOVED lines=13> */
.L_x_206:
[----:B------:R-:W-:Y:S05]  /*e9b0*/  BSYNC B1 ;  /* 0x0000000000017941 */ /* 0x000fea0003800000 */
.L_x_205:
        /* <DEDUP_REMOVED lines=13> */
.L_x_208:
[----:B------:R-:W-:Y:S05]  /*ea90*/  BSYNC B1 ;  /* 0x0000000000017941 */ /* 0x000fea0003800000 */
.L_x_207:
        /* <DEDUP_REMOVED lines=13> */
.L_x_210:
[----:B------:R-:W-:Y:S05]  /*eb70*/  BSYNC B1 ;  /* 0x0000000000017941 */ /* 0x000fea0003800000 */
.L_x_209:
        /* <DEDUP_REMOVED lines=13> */
.L_x_212:
[----:B------:R-:W-:Y:S05]  /*ec50*/  BSYNC B1 ;  /* 0x0000000000017941 */ /* 0x000fea0003800000 */
.L_x_211:
        /* <DEDUP_REMOVED lines=13> */
.L_x_214:
[----:B------:R-:W-:Y:S05]  /*ed30*/  BSYNC B1 ;  /* 0x0000000000017941 */ /* 0x000fea0003800000 */
.L_x_213:
        /* <DEDUP_REMOVED lines=13> */
.L_x_216:
[----:B------:R-:W-:Y:S05]  /*ee10*/  BSYNC B1 ;  /* 0x0000000000017941 */ /* 0x000fea0003800000 */
.L_x_215:
        /* <DEDUP_REMOVED lines=13> */
.L_x_218:
[----:B------:R-:W-:Y:S05]  /*eef0*/  BSYNC B1 ;  /* 0x0000000000017941 */ /* 0x000fea0003800000 */
.L_x_217:
        /* <DEDUP_REMOVED lines=13> */
.L_x_220:
[----:B------:R-:W-:Y:S05]  /*efd0*/  BSYNC B1 ;  /* 0x0000000000017941 */ /* 0x000fea0003800000 */
.L_x_219:
        /* <DEDUP_REMOVED lines=13> */
.L_x_222:
[----:B------:R-:W-:Y:S05]  /*f0b0*/  BSYNC B1 ;  /* 0x0000000000017941 */ /* 0x000fea0003800000 */
.L_x_221:
        /* <DEDUP_REMOVED lines=13> */
.L_x_224:
[----:B------:R-:W-:Y:S05]  /*f190*/  BSYNC B1 ;  /* 0x0000000000017941 */ /* 0x000fea0003800000 */
.L_x_223:
        /* <DEDUP_REMOVED lines=13> */
.L_x_226:
[----:B------:R-:W-:Y:S05]  /*f270*/  BSYNC B1 ;  /* 0x0000000000017941 */ /* 0x000fea0003800000 */
.L_x_225:
        /* <DEDUP_REMOVED lines=13> */
.L_x_228:
[----:B------:R-:W-:Y:S05]  /*f350*/  BSYNC B1 ;  /* 0x0000000000017941 */ /* 0x000fea0003800000 */
.L_x_227:
[----:B------:R-:W3:Y:S01]  /*f360*/  LDL.LU R6, [R1+0xec] ;  /* 0x0000ec0001067983 */ /* 0x000ee20000300800 */
[----:B-----5:R-:W-:Y:S01]  /*f370*/  LOP3.LUT R0, R0, 0xff, RZ, 0xc0, !PT ;  /* 0x000000ff00007812 */ /* 0x020fe200078ec0ff */
[----:B------:R-:W-:Y:S01]  /*f380*/  BSSY B1, `(.L_x_229) ;  /* 0x0000013000017945 */ /* 0x000fe20003800000 */
[----:B------:R-:W-:Y:S02]  /*f390*/  IADD3 R5, P0, R36, 0x80, RZ ;  /* 0x0000008024057810 */ /* 0x000fe40007f1e0ff */
[----:B------:R-:W-:-:S03]  /*f3a0*/  F2FP.F16.E4M3.UNPACK_B R0, R0 ;  /* 0x00000000ff00723e */ /* 0x000fc600020006ff */
[----:B------:R-:W-:Y:S01]  /*f3b0*/  IMAD.X R2, RZ, RZ, R37, P0 ;  /* 0x000000ffff027224 */ /* 0x000fe200000e0625 */
[----:B------:R-:W-:Y:S01]  /*f3c0*/  ISETP.GE.AND P0, PT, R40, 0x81, PT ;  /* 0x000000812800780c */ /* 0x000fe20003f06270 */
[----:B------:R-:W-:Y:S02]  /*f3d0*/  HADD2.F32 R0, -RZ, R0.H0_H0 ;  /* 0x20000000ff007230 */ /* 0x000fe40000004100 */
[----:B------:R-:W-:Y:S01]  /*f3e0*/  IMAD R4, R2, UR10, RZ ;  /* 0x0000000a02047c24 */ /* 0x000fe2000f8e02ff */
[----:B------:R-:W-:Y:S01]  /*f3f0*/  ISETP.LT.OR P4, PT, R41, 0x1, !P0 ;  /* 0x000000012900780c */ /* 0x000fe20004781670 */
[----:B0-----:R-:W-:-:S04]  /*f400*/  IMAD.WIDE.U32 R2, R5, UR10, R38 ;  /* 0x0000000a05027c25 */ /* 0x001fc8000f8e0026 */
[----:B------:R-:W-:Y:S01]  /*f410*/  FMUL R0, R0, UR17 ;  /* 0x0000001100007c20 */ /* 0x000fe20008400000 */
[----:B------:R-:W-:Y:S01]  /*f420*/  IMAD R5, R5, UR11, R4 ;  /* 0x0000000b05057c24 */ /* 0x000fe2000f8e0204 */
[----:B------:R-:W-:-:S04]  /*f430*/  IADD3 R2, P2, R2, UR12, RZ ;  /* 0x0000000c02027c10 */ /* 0x000fc8000ff5e0ff */
[----:B------:R-:W-:Y:S01]  /*f440*/  IADD3.X R3, R3, UR13, R5, P2, !PT ;  /* 0x0000000d03037c10 */ /* 0x000fe200097fe405 */
[----:B---3--:R-:W-:-:S05]  /*f450*/  FFMA R0, R6, UR18, R0 ;  /* 0x0000001206007c23 */ /* 0x008fca0008000000 */
[----:B------:R-:W-:Y:S02]  /*f460*/  F2FP.SATFINITE.E4M3.F32.PACK_AB_MERGE_C R7, RZ, R0, RZ ;  /* 0x00000000ff07723e */ /* 0x000fe400048070ff */
[----:B------:R-:W-:-:S03]  /*f470*/  PRMT R0, RZ, 0x7610, R0 ;  /* 0x00007610ff007816 */ /* 0x000fc60000000000 */
[----:B------:R0:W-:Y:S01]  /*f480*/  @!P1 STG.E.U8 desc[UR26][R30.64+0xb9], R7 ;  /* 0x0000b9071e009986 */ /* 0x0001e2000c10111a */
[----:B------:R-:W-:Y:S05]  /*f490*/  @P4 BRA `(.L_x_230) ;  /* 0x0000000000044947 */ /* 0x000fea0003800000 */
[----:B------:R3:W5:Y:S02]  /*f4a0*/  LDG.E.U8 R0, desc[UR26][R2.64] ;  /* 0x0000001a02007981 */ /* 0x000764000c1e1100 */
.L_x_230:
[----:B------:R-:W-:Y:S05]  /*f4b0*/  BSYNC B1 ;  /* 0x0000000000017941 */ /* 0x000fea0003800000 */
.L_x_229:
        /* <DEDUP_REMOVED lines=8> */
[----:B------:R-:W-:Y:S02]  /*f540*/  F2FP.SATFINITE.E4M3.F32.PACK_AB_MERGE_C R5, RZ, R0, RZ ;  /* 0x00000000ff05723e */ /* 0x000fe400048070ff */
[----:B------:R-:W-:-:S03]  /*f550*/  PRMT R0, RZ, 0x7610, R0 ;  /* 0x00007610ff007816 */ /* 0x000fc60000000000 */
[----:B------:R2:W-:Y:S01]  /*f560*/  @!P4 STG.E.U8 desc[UR26][R26.64], R5 ;  /* 0x000000051a00c986 */ /* 0x0005e2000c10111a */
[----:B------:R-:W-:Y:S05]  /*f570*/  @P2 BRA `(.L_x_232) ;  /* 0x0000000000042947 */ /* 0x000fea0003800000 */
[----:B------:R0:W5:Y:S02]  /*f580*/  LDG.E.U8 R0, desc[UR26][R2.64+0x1] ;  /* 0x0000011a02007981 */ /* 0x000164000c1e1100 */
.L_x_232:
[----:B------:R-:W-:Y:S05]  /*f590*/  BSYNC B1 ;  /* 0x0000000000017941 */ /* 0x000fea0003800000 */
.L_x_231:
[----:B------:R-:W3:Y:S01]  /*f5a0*/  LDL.LU R4, [R1+0xf4] ;  /* 0x0000f40001047983 */ /* 0x000ee20000300800 */
[----:B-----5:R-:W-:Y:S01]  /*f5b0*/  LOP3.LUT R0, R0, 0xff, RZ, 0xc0, !PT ;  /* 0x000000ff00007812 */ /* 0x020fe200078ec0ff */
[----:B------:R-:W-:Y:S01]  /*f5c0*/  BSSY B1, `(.L_x_233) ;  /* 0x0000013000017945 */ /* 0x000fe20003800000 */
[----:B--2---:R-:W-:Y:S02]  /*f5d0*/  IADD3 R5, P1, R36, 0x88, RZ ;  /* 0x0000008824057810 */ /* 0x004fe40007f3e0ff */
[----:B------:R-:W-:-:S03]  /*f5e0*/  F2FP.F16.E4M3.UNPACK_B R0, R0 ;  /* 0x00000000ff00723e */ /* 0x000fc600020006ff */
[----:B------:R-:W-:Y:S01]  /*f5f0*/  IMAD.X R36, RZ, RZ, R37, P1 ;  /* 0x000000ffff247224 */ /* 0x000fe200008e0625 */
[----:B------:R-:W-:Y:S01]  /*f600*/  ISETP.GE.AND P1, PT, R40, 0x89, PT ;  /* 0x000000892800780c */ /* 0x000fe20003f26270 */
[----:B------:R-:W-:Y:S02]  /*f610*/  HADD2.F32 R0, -RZ, R0.H0_H0 ;  /* 0x20000000ff007230 */ /* 0x000fe40000004100 */
[----:B------:R-:W-:Y:S01]  /*f620*/  IMAD R36, R36, UR10, RZ ;  /* 0x0000000a24247c24 */ /* 0x000fe2000f8e02ff */
[----:B------:R-:W-:Y:S01]  /*f630*/  ISETP.LT.OR P5, PT, R41, 0x1, !P1 ;  /* 0x000000012900780c */ /* 0x000fe20004fa1670 */
[----:B------:R-:W-:-:S04]  /*f640*/  IMAD.WIDE.U32 R38, R5, UR10, R38 ;  /* 0x0000000a05267c25 */ /* 0x000fc8000f8e0026 */
[----:B------:R-:W-:Y:S01]  /*f650*/  FMUL R0, R0, UR17 ;  /* 0x0000001100007c20 */ /* 0x000fe20008400000 */
[----:B------:R-:W-:-:S03]  /*f660*/  IMAD R5, R5, UR11, R36 ;  /* 0x0000000b05057c24 */ /* 0x000fc6000f8e0224 */
[----:B---3--:R-:W-:Y:S01]  /*f670*/  FFMA R0, R4, UR18, R0 ;  /* 0x0000001204007c23 */ /* 0x008fe20008000000 */
[----:B------:R-:W-:-:S04]  /*f680*/  IADD3 R4, P4, R38, UR12, RZ ;  /* 0x0000000c26047c10 */ /* 0x000fc8000ff9e0ff */
[----:B0-----:R-:W-:Y:S02]  /*f690*/  F2FP.SATFINITE.E4M3.F32.PACK_AB_MERGE_C R7, RZ, R0, RZ ;  /* 0x00000000ff07723e */ /* 0x001fe400048070ff */
[----:B------:R-:W-:Y:S02]  /*f6a0*/  IADD3.X R5, R39, UR13, R5, P4, !PT ;  /* 0x0000000d27057c10 */ /* 0x000fe4000a7fe405 */
[----:B------:R-:W-:Y:S01]  /*f6b0*/  PRMT R0, RZ, 0x7610, R0 ;  /* 0x00007610ff007816 */ /* 0x000fe20000000000 */
[----:B------:R0:W-:Y:S01]  /*f6c0*/  @!P2 STG.E.U8 desc[UR26][R26.64+0x1], R7 ;  /* 0x000001071a00a986 */ /* 0x0001e2000c10111a */
[----:B------:R-:W-:Y:S05]  /*f6d0*/  @P5 BRA `(.L_x_234) ;  /* 0x0000000000045947 */ /* 0x000fea0003800000 */
[----:B------:R2:W5:Y:S02]  /*f6e0*/  LDG.E.U8 R0, desc[UR26][R4.64] ;  /* 0x0000001a04007981 */ /* 0x000564000c1e1100 */
.L_x_234:
[----:B------:R-:W-:Y:S05]  /*f6f0*/  BSYNC B1 ;  /* 0x0000000000017941 */ /* 0x000fea0003800000 */
.L_x_233:
        /* <DEDUP_REMOVED lines=13> */
.L_x_236:
[----:B------:R-:W-:Y:S05]  /*f7d0*/  BSYNC B1 ;  /* 0x0000000000017941 */ /* 0x000fea0003800000 */
.L_x_235:
        /* <DEDUP_REMOVED lines=13> */
.L_x_238:
[----:B------:R-:W-:Y:S05]  /*f8b0*/  BSYNC B1 ;  /* 0x0000000000017941 */ /* 0x000fea0003800000 */
.L_x_237:
        /* <DEDUP_REMOVED lines=13> */
.L_x_240:
[----:B------:R-:W-:Y:S05]  /*f990*/  BSYNC B1 ;  /* 0x0000000000017941 */ /* 0x000fea0003800000 */
.L_x_239:
        /* <DEDUP_REMOVED lines=13> */
.L_x_242:
[----:B------:R-:W-:Y:S05]  /*fa70*/  BSYNC B1 ;  /* 0x0000000000017941 */ /* 0x000fea0003800000 */
.L_x_241:
        /* <DEDUP_REMOVED lines=13> */
.L_x_244:
[----:B------:R-:W-:Y:S05]  /*fb50*/  BSYNC B1 ;  /* 0x0000000000017941 */ /* 0x000fea0003800000 */
.L_x_243:
        /* <DEDUP_REMOVED lines=13> */
.L_x_246:
[----:B------:R-:W-:Y:S05]  /*fc30*/  BSYNC B1 ;  /* 0x0000000000017941 */ /* 0x000fea0003800000 */
.L_x_245:
        /* <DEDUP_REMOVED lines=13> */
.L_x_248:
[----:B------:R-:W-:Y:S05]  /*fd10*/  BSYNC B1 ;  /* 0x0000000000017941 */ /* 0x000fea0003800000 */
.L_x_247:
        /* <DEDUP_REMOVED lines=13> */
.L_x_250:
[----:B------:R-:W-:Y:S05]  /*fdf0*/  BSYNC B1 ;  /* 0x0000000000017941 */ /* 0x000fea0003800000 */
.L_x_249:
        /* <DEDUP_REMOVED lines=13> */
.L_x_252:
[----:B------:R-:W-:Y:S05]  /*fed0*/  BSYNC B1 ;  /* 0x0000000000017941 */ /* 0x000fea0003800000 */
.L_x_251:
        /* <DEDUP_REMOVED lines=13> */
.L_x_254:
[----:B------:R-:W-:Y:S05]  /*ffb0*/  BSYNC B1 ;  /* 0x0000000000017941 */ /* 0x000fea0003800000 */
.L_x_253:
        /* <DEDUP_REMOVED lines=13> */
.L_x_256:
[----:B------:R-:W-:Y:S05]  /*10090*/  BSYNC B1 ;  /* 0x0000000000017941 */ /* 0x000fea0003800000 */
.L_x_255:
        /* <DEDUP_REMOVED lines=13> */
.L_x_258:
[----:B------:R-:W-:Y:S05]  /*10170*/  BSYNC B1 ;  /* 0x0000000000017941 */ /* 0x000fea0003800000 */
.L_x_257:
        /* <DEDUP_REMOVED lines=13> */
.L_x_260:
[----:B------:R-:W-:Y:S05]  /*10250*/  BSYNC B1 ;  /* 0x0000000000017941 */ /* 0x000fea0003800000 */
.L_x_259:
        /* <DEDUP_REMOVED lines=13> */
.L_x_262:
[----:B------:R-:W-:Y:S05]  /*10330*/  BSYNC B1 ;  /* 0x0000000000017941 */ /* 0x000fea0003800000 */
.L_x_261:
        /* <DEDUP_REMOVED lines=13> */
.L_x_264:
[----:B------:R-:W-:Y:S05]  /*10410*/  BSYNC B1 ;  /* 0x0000000000017941 */ /* 0x000fea0003800000 */
.L_x_263:
        /* <DEDUP_REMOVED lines=13> */
.L_x_266:
[----:B------:R-:W-:Y:S05]  /*104f0*/  BSYNC B1 ;  /* 0x0000000000017941 */ /* 0x000fea0003800000 */
.L_x_265:
        /* <DEDUP_REMOVED lines=13> */
.L_x_268:
[----:B------:R-:W-:Y:S05]  /*105d0*/  BSYNC B1 ;  /* 0x0000000000017941 */ /* 0x000fea0003800000 */
.L_x_267:
        /* <DEDUP_REMOVED lines=13> */
.L_x_270:
[----:B------:R-:W-:Y:S05]  /*106b0*/  BSYNC B1 ;  /* 0x0000000000017941 */ /* 0x000fea0003800000 */
.L_x_269:
        /* <DEDUP_REMOVED lines=13> */
.L_x_272:
[----:B------:R-:W-:Y:S05]  /*10790*/  BSYNC B1 ;  /* 0x0000000000017941 */ /* 0x000fea0003800000 */
.L_x_271:
        /* <DEDUP_REMOVED lines=13> */
.L_x_274:
[----:B------:R-:W-:Y:S05]  /*10870*/  BSYNC B1 ;  /* 0x0000000000017941 */ /* 0x000fea0003800000 */
.L_x_273:
        /* <DEDUP_REMOVED lines=13> */
.L_x_276:
[----:B------:R-:W-:Y:S05]  /*10950*/  BSYNC B1 ;  /* 0x0000000000017941 */ /* 0x000fea0003800000 */
.L_x_275:
        /* <DEDUP_REMOVED lines=13> */
.L_x_278:
[----:B------:R-:W-:Y:S05]  /*10a30*/  BSYNC B1 ;  /* 0x0000000000017941 */ /* 0x000fea0003800000 */
.L_x_277:
        /* <DEDUP_REMOVED lines=13> */
.L_x_280:
[----:B------:R-:W-:Y:S05]  /*10b10*/  BSYNC B1 ;  /* 0x0000000000017941 */ /* 0x000fea0003800000 */
.L_x_279:
        /* <DEDUP_REMOVED lines=13> */
.L_x_282:
[----:B------:R-:W-:Y:S05]  /*10bf0*/  BSYNC B1 ;  /* 0x0000000000017941 */ /* 0x000fea0003800000 */
.L_x_281:
        /* <DEDUP_REMOVED lines=13> */
.L_x_284:
[----:B------:R-:W-:Y:S05]  /*10cd0*/  BSYNC B1 ;  /* 0x0000000000017941 */ /* 0x000fea0003800000 */
.L_x_283:
        /* <DEDUP_REMOVED lines=13> */
.L_x_286:
[----:B------:R-:W-:Y:S05]  /*10db0*/  BSYNC B1 ;  /* 0x0000000000017941 */ /* 0x000fea0003800000 */
.L_x_285:
        /* <DEDUP_REMOVED lines=13> */
.L_x_288:
[----:B------:R-:W-:Y:S05]  /*10e90*/  BSYNC B1 ;  /* 0x0000000000017941 */ /* 0x000fea0003800000 */
.L_x_287:
        /* <DEDUP_REMOVED lines=13> */
.L_x_290:
[----:B------:R-:W-:Y:S05]  /*10f70*/  BSYNC B1 ;  /* 0x0000000000017941 */ /* 0x000fea0003800000 */
.L_x_289:
        /* <DEDUP_REMOVED lines=13> */
.L_x_292:
[----:B------:R-:W-:Y:S05]  /*11050*/  BSYNC B1 ;  /* 0x0000000000017941 */ /* 0x000fea0003800000 */
.L_x_291:
        /* <DEDUP_REMOVED lines=13> */
.L_x_294:
[----:B------:R-:W-:Y:S05]  /*11130*/  BSYNC B1 ;  /* 0x0000000000017941 */ /* 0x000fea0003800000 */
.L_x_293:
        /* <DEDUP_REMOVED lines=13> */
.L_x_296:
[----:B------:R-:W-:Y:S05]  /*11210*/  BSYNC B1 ;  /* 0x0000000000017941 */ /* 0x000fea0003800000 */
.L_x_295:
        /* <DEDUP_REMOVED lines=13> */
.L_x_298:
[----:B------:R-:W-:Y:S05]  /*112f0*/  BSYNC B1 ;  /* 0x0000000000017941 */ /* 0x000fea0003800000 */
.L_x_297:
        /* <DEDUP_REMOVED lines=13> */
.L_x_300:
[----:B------:R-:W-:Y:S05]  /*113d0*/  BSYNC B1 ;  /* 0x0000000000017941 */ /* 0x000fea0003800000 */
.L_x_299:
        /* <DEDUP_REMOVED lines=13> */
.L_x_302:
[----:B------:R-:W-:Y:S05]  /*114b0*/  BSYNC B1 ;  /* 0x0000000000017941 */ /* 0x000fea0003800000 */
.L_x_301:
        /* <DEDUP_REMOVED lines=13> */
.L_x_304:
[----:B------:R-:W-:Y:S05]  /*11590*/  BSYNC B1 ;  /* 0x0000000000017941 */ /* 0x000fea0003800000 */
.L_x_303:
        /* <DEDUP_REMOVED lines=13> */
.L_x_306:
[----:B------:R-:W-:Y:S05]  /*11670*/  BSYNC B1 ;  /* 0x0000000000017941 */ /* 0x000fea0003800000 */
.L_x_305:
        /* <DEDUP_REMOVED lines=13> */
.L_x_308:
[----:B------:R-:W-:Y:S05]  /*11750*/  BSYNC B1 ;  /* 0x0000000000017941 */ /* 0x000fea0003800000 */
.L_x_307:
        /* <DEDUP_REMOVED lines=13> */
.L_x_310:
[----:B------:R-:W-:Y:S05]  /*11830*/  BSYNC B1 ;  /* 0x0000000000017941 */ /* 0x000fea0003800000 */
.L_x_309:
        /* <DEDUP_REMOVED lines=13> */
.L_x_312:
[----:B------:R-:W-:Y:S05]  /*11910*/  BSYNC B1 ;  /* 0x0000000000017941 */ /* 0x000fea0003800000 */
.L_x_311:
        /* <DEDUP_REMOVED lines=13> */
.L_x_314:
[----:B------:R-:W-:Y:S05]  /*119f0*/  BSYNC B1 ;  /* 0x0000000000017941 */ /* 0x000fea0003800000 */
.L_x_313:
        /* <DEDUP_REMOVED lines=13> */
.L_x_316:
[----:B------:R-:W-:Y:S05]  /*11ad0*/  BSYNC B1 ;  /* 0x0000000000017941 */ /* 0x000fea0003800000 */
.L_x_315:
        /* <DEDUP_REMOVED lines=13> */
.L_x_318:
[----:B------:R-:W-:Y:S05]  /*11bb0*/  BSYNC B1 ;  /* 0x0000000000017941 */ /* 0x000fea0003800000 */
.L_x_317:
        /* <DEDUP_REMOVED lines=13> */
.L_x_320:
[----:B------:R-:W-:Y:S05]  /*11c90*/  BSYNC B1 ;  /* 0x0000000000017941 */ /* 0x000fea0003800000 */
.L_x_319:
        /* <DEDUP_REMOVED lines=13> */
.L_x_322:
[----:B------:R-:W-:Y:S05]  /*11d70*/  BSYNC B1 ;  /* 0x0000000000017941 */ /* 0x000fea0003800000 */
.L_x_321:
        /* <DEDUP_REMOVED lines=13> */
.L_x_324:
[----:B------:R-:W-:Y:S05]  /*11e50*/  BSYNC B1 ;  /* 0x0000000000017941 */ /* 0x000fea0003800000 */
.L_x_323:
        /* <DEDUP_REMOVED lines=13> */
.L_x_326:
[----:B------:R-:W-:Y:S05]  /*11f30*/  BSYNC B1 ;  /* 0x0000000000017941 */ /* 0x000fea0003800000 */
.L_x_325:
        /* <DEDUP_REMOVED lines=13> */
.L_x_328:
[----:B------:R-:W-:Y:S05]  /*12010*/  BSYNC B1 ;  /* 0x0000000000017941 */ /* 0x000fea0003800000 */
.L_x_327:
        /* <DEDUP_REMOVED lines=13> */
.L_x_330:
[----:B------:R-:W-:Y:S05]  /*120f0*/  BSYNC B1 ;  /* 0x0000000000017941 */ /* 0x000fea0003800000 */
.L_x_329:
        /* <DEDUP_REMOVED lines=13> */
.L_x_332:
[----:B------:R-:W-:Y:S05]  /*121d0*/  BSYNC B1 ;  /* 0x0000000000017941 */ /* 0x000fea0003800000 */
.L_x_331:
        /* <DEDUP_REMOVED lines=13> */
.L_x_334:
[----:B------:R-:W-:Y:S05]  /*122b0*/  BSYNC B1 ;  /* 0x0000000000017941 */ /* 0x000fea0003800000 */
.L_x_333:
        /* <DEDUP_REMOVED lines=13> */
.L_x_336:
[----:B------:R-:W-:Y:S05]  /*12390*/  BSYNC B1 ;  /* 0x0000000000017941 */ /* 0x000fea0003800000 */
.L_x_335:
        /* <DEDUP_REMOVED lines=13> */
.L_x_338:
[----:B------:R-:W-:Y:S05]  /*12470*/  BSYNC B1 ;  /* 0x0000000000017941 */ /* 0x000fea0003800000 */
.L_x_337:
        /* <DEDUP_REMOVED lines=13> */
.L_x_340:
[----:B------:R-:W-:Y:S05]  /*12550*/  BSYNC B1 ;  /* 0x0000000000017941 */ /* 0x000fea0003800000 */
.L_x_339:
        /* <DEDUP_REMOVED lines=13> */
.L_x_342:
[----:B------:R-:W-:Y:S05]  /*12630*/  BSYNC B1 ;  /* 0x0000000000017941 */ /* 0x000fea0003800000 */
.L_x_341:
        /* <DEDUP_REMOVED lines=13> */
.L_x_344:
[----:B------:R-:W-:Y:S05]  /*12710*/  BSYNC B1 ;  /* 0x0000000000017941 */ /* 0x000fea0003800000 */
.L_x_343:
        /* <DEDUP_REMOVED lines=13> */
.L_x_346:
[----:B------:R-:W-:Y:S05]  /*127f0*/  BSYNC B1 ;  /* 0x0000000000017941 */ /* 0x000fea0003800000 */
.L_x_345:
        /* <DEDUP_REMOVED lines=13> */
.L_x_348:
[----:B------:R-:W-:Y:S05]  /*128d0*/  BSYNC B1 ;  /* 0x0000000000017941 */ /* 0x000fea0003800000 */
.L_x_347:
        /* <DEDUP_REMOVED lines=13> */
.L_x_350:
[----:B------:R-:W-:Y:S05]  /*129b0*/  BSYNC B1 ;  /* 0x0000000000017941 */ /* 0x000fea0003800000 */
.L_x_349:
        /* <DEDUP_REMOVED lines=13> */
.L_x_352:
[----:B------:R-:W-:Y:S05]  /*12a90*/  BSYNC B1 ;  /* 0x0000000000017941 */ /* 0x000fea0003800000 */
.L_x_351:
        /* <DEDUP_REMOVED lines=13> */
.L_x_354:
[----:B------:R-:W-:Y:S05]  /*12b70*/  BSYNC B1 ;  /* 0x0000000000017941 */ /* 0x000fea0003800000 */
.L_x_353:
        /* <DEDUP_REMOVED lines=13> */
.L_x_356:
[----:B------:R-:W-:Y:S05]  /*12c50*/  BSYNC B1 ;  /* 0x0000000000017941 */ /* 0x000fea0003800000 */
.L_x_355:
        /* <DEDUP_REMOVED lines=13> */
.L_x_358:
[----:B------:R-:W-:Y:S05]  /*12d30*/  BSYNC B1 ;  /* 0x0000000000017941 */ /* 0x000fea0003800000 */
.L_x_357:
        /* <DEDUP_REMOVED lines=13> */
.L_x_360:
[----:B------:R-:W-:Y:S05]  /*12e10*/  BSYNC B1 ;  /* 0x0000000000017941 */ /* 0x000fea0003800000 */
.L_x_359:
        /* <DEDUP_REMOVED lines=13> */
.L_x_362:
[----:B------:R-:W-:Y:S05]  /*12ef0*/  BSYNC B1 ;  /* 0x0000000000017941 */ /* 0x000fea0003800000 */
.L_x_361:
        /* <DEDUP_REMOVED lines=13> */
.L_x_364:
[----:B------:R-:W-:Y:S05]  /*12fd0*/  BSYNC B1 ;  /* 0x0000000000017941 */ /* 0x000fea0003800000 */
.L_x_363:
        /* <DEDUP_REMOVED lines=13> */
.L_x_366:
[----:B------:R-:W-:Y:S05]  /*130b0*/  BSYNC B1 ;  /* 0x0000000000017941 */ /* 0x000fea0003800000 */
.L_x_365:
        /* <DEDUP_REMOVED lines=13> */
.L_x_368:
[----:B------:R-:W-:Y:S05]  /*13190*/  BSYNC B1 ;  /* 0x0000000000017941 */ /* 0x000fea0003800000 */
.L_x_367:
        /* <DEDUP_REMOVED lines=13> */
.L_x_370:
[----:B------:R-:W-:Y:S05]  /*13270*/  BSYNC B1 ;  /* 0x0000000000017941 */ /* 0x000fea0003800000 */
.L_x_369:
        /* <DEDUP_REMOVED lines=13> */
.L_x_372:
[----:B------:R-:W-:Y:S05]  /*13350*/  BSYNC B1 ;  /* 0x0000000000017941 */ /* 0x000fea0003800000 */
.L_x_371:
        /* <DEDUP_REMOVED lines=13> */
.L_x_374:
[----:B------:R-:W-:Y:S05]  /*13430*/  BSYNC B1 ;  /* 0x0000000000017941 */ /* 0x000fea0003800000 */
.L_x_373:
        /* <DEDUP_REMOVED lines=13> */
.L_x_376:
[----:B------:R-:W-:Y:S05]  /*13510*/  BSYNC B1 ;  /* 0x0000000000017941 */ /* 0x000fea0003800000 */
.L_x_375:
        /* <DEDUP_REMOVED lines=13> */
.L_x_378:
[----:B------:R-:W-:Y:S05]  /*135f0*/  BSYNC B1 ;  /* 0x0000000000017941 */ /* 0x000fea0003800000 */
.L_x_377:
        /* <DEDUP_REMOVED lines=13> */
.L_x_380:
[----:B------:R-:W-:Y:S05]  /*136d0*/  BSYNC B1 ;  /* 0x0000000000017941 */ /* 0x000fea0003800000 */
.L_x_379:
        /* <DEDUP_REMOVED lines=13> */
.L_x_382:
[----:B------:R-:W-:Y:S05]  /*137b0*/  BSYNC B1 ;  /* 0x0000000000017941 */ /* 0x000fea0003800000 */
.L_x_381:
        /* <DEDUP_REMOVED lines=13> */
.L_x_384:
[----:B------:R-:W-:Y:S05]  /*13890*/  BSYNC B1 ;  /* 0x0000000000017941 */ /* 0x000fea0003800000 */
.L_x_383:
        /* <DEDUP_REMOVED lines=13> */
.L_x_386:
[----:B------:R-:W-:Y:S05]  /*13970*/  BSYNC B1 ;  /* 0x0000000000017941 */ /* 0x000fea0003800000 */
.L_x_385:
        /* <DEDUP_REMOVED lines=13> */
.L_x_388:
[----:B------:R-:W-:Y:S05]  /*13a50*/  BSYNC B1 ;  /* 0x0000000000017941 */ /* 0x000fea0003800000 */
.L_x_387:
        /* <DEDUP_REMOVED lines=13> */
.L_x_390:
[----:B------:R-:W-:Y:S05]  /*13b30*/  BSYNC B1 ;  /* 0x0000000000017941 */ /* 0x000fea0003800000 */
.L_x_389:
        /* <DEDUP_REMOVED lines=13> */
.L_x_392:
[----:B------:R-:W-:Y:S05]  /*13c10*/  BSYNC B1 ;  /* 0x0000000000017941 */ /* 0x000fea0003800000 */
.L_x_391:
        /* <DEDUP_REMOVED lines=13> */
.L_x_394:
[----:B------:R-:W-:Y:S05]  /*13cf0*/  BSYNC B1 ;  /* 0x0000000000017941 */ /* 0x000fea0003800000 */
.L_x_393:
        /* <DEDUP_REMOVED lines=13> */
.L_x_396:
[----:B------:R-:W-:Y:S05]  /*13dd0*/  BSYNC B1 ;  /* 0x0000000000017941 */ /* 0x000fea0003800000 */
.L_x_395:
        /* <DEDUP_REMOVED lines=13> */
.L_x_398:
[----:B------:R-:W-:Y:S05]  /*13eb0*/  BSYNC B1 ;  /* 0x0000000000017941 */ /* 0x000fea0003800000 */
.L_x_397:
        /* <DEDUP_REMOVED lines=13> */
.L_x_400:
[----:B------:R-:W-:Y:S05]  /*13f90*/  BSYNC B1 ;  /* 0x0000000000017941 */ /* 0x000fea0003800000 */
.L_x_399:
        /* <DEDUP_REMOVED lines=13> */
.L_x_402:
[----:B------:R-:W-:Y:S05]  /*14070*/  BSYNC B1 ;  /* 0x0000000000017941 */ /* 0x000fea0003800000 */
.L_x_401:
        /* <DEDUP_REMOVED lines=13> */
.L_x_404:
[----:B------:R-:W-:Y:S05]  /*14150*/  BSYNC B1 ;  /* 0x0000000000017941 */ /* 0x000fea0003800000 */
.L_x_403:
        /* <DEDUP_REMOVED lines=13> */
.L_x_406:
[----:B------:R-:W-:Y:S05]  /*14230*/  BSYNC B1 ;  /* 0x0000000000017941 */ /* 0x000fea0003800000 */
.L_x_405:
        /* <DEDUP_REMOVED lines=13> */
.L_x_408:
[----:B------:R-:W-:Y:S05]  /*14310*/  BSYNC B1 ;  /* 0x0000000000017941 */ /* 0x000fea0003800000 */
.L_x_407:
        /* <DEDUP_REMOVED lines=13> */
.L_x_410:
[----:B------:R-:W-:Y:S05]  /*143f0*/  BSYNC B1 ;  /* 0x0000000000017941 */ /* 0x000fea0003800000 */
.L_x_409:
        /* <DEDUP_REMOVED lines=13> */
.L_x_412:
[----:B------:R-:W-:Y:S05]  /*144d0*/  BSYNC B1 ;  /* 0x0000000000017941 */ /* 0x000fea0003800000 */
.L_x_411:
        /* <DEDUP_REMOVED lines=13> */
.L_x_414:
[----:B------:R-:W-:Y:S05]  /*145b0*/  BSYNC B1 ;  /* 0x0000000000017941 */ /* 0x000fea0003800000 */
.L_x_413:
        /* <DEDUP_REMOVED lines=13> */
.L_x_416:
[----:B------:R-:W-:Y:S05]  /*14690*/  BSYNC B1 ;  /* 0x0000000000017941 */ /* 0x000fea0003800000 */
.L_x_415:
[----:B--23--:R-:W2:Y:S01]  /*146a0*/  LDL.LU R2, [R1+0x264] ;  /* 0x0002640001027983 */ /* 0x00cea20000300800 */
        /* <DEDUP_REMOVED lines=12> */
.L_x_418:
[----:B------:R-:W-:Y:S05]  /*14770*/  BSYNC B1 ;  /* 0x0000000000017941 */ /* 0x000fea0003800000 */
.L_x_417:
[----:B------:R-:W4:Y:S01]  /*14780*/  LDL.LU R2, [R1+0x268] ;  /* 0x0002680001027983 */ /* 0x000f220000300800 */
[----:B-----5:R-:W-:Y:S01]  /*14790*/  LOP3.LUT R0, R0, 0xff, RZ, 0xc0, !PT ;  /* 0x000000ff00007812 */ /* 0x020fe200078ec0ff */
[----:B------:R-:W-:Y:S01]  /*147a0*/  BSSY B1, `(.L_x_419) ;  /* 0x000000b000017945 */ /* 0x000fe20003800000 */
[----:B------:R-:W-:Y:S02]  /*147b0*/  ISETP.LT.OR P1, PT, R41, 0xba, !P1 ;  /* 0x000000ba2900780c */ /* 0x000fe40004f21670 */
[----:B------:R-:W-:-:S05]  /*147c0*/  F2FP.F16.E4M3.UNPACK_B R0, R0 ;  /* 0x00000000ff00723e */ /* 0x000fca00020006ff */
[----:B------:R-:W-:-:S05]  /*147d0*/  HADD2.F32 R0, -RZ, R0.H0_H0 ;  /* 0x20000000ff007230 */ /* 0x000fca0000004100 */
[----:B------:R-:W-:-:S04]  /*147e0*/  FMUL R0, R0, UR17 ;  /* 0x0000001100007c20 */ /* 0x000fc80008400000 */
[----:B----4-:R-:W-:-:S05]  /*147f0*/  FFMA R0, R2, UR18, R0 ;  /* 0x0000001202007c23 */ /* 0x010fca0008000000 */
[----:B--2---:R-:W-:Y:S02]  /*14800*/  F2FP.SATFINITE.E4M3.F32.PACK_AB_MERGE_C R3, RZ, R0, RZ ;  /* 0x00000000ff03723e */ /* 0x004fe400048070ff */
[----:B------:R-:W-:-:S03]  /*14810*/  PRMT R0, RZ, 0x7610, R0 ;  /* 0x00007610ff007816 */ /* 0x000fc60000000000 */
[----:B------:R2:W-:Y:S01]  /*14820*/  @!P2 STG.E.U8 desc[UR26][R28.64+0xb8], R3 ;  /* 0x0000b8031c00a986 */ /* 0x0005e2000c10111a */
[----:B------:R-:W-:Y:S05]  /*14830*/  @P1 BRA `(.L_x_420) ;  /* 0x0000000000041947 */ /* 0x000fea0003800000 */
[----:B------:R4:W5:Y:S02]  /*14840*/  LDG.E.U8 R0, desc[UR26][R4.64+0xb9] ;  /* 0x0000b91a04007981 */ /* 0x000964000c1e1100 */
.L_x_420:
[----:B------:R-:W-:Y:S05]  /*14850*/  BSYNC B1 ;  /* 0x0000000000017941 */ /* 0x000fea0003800000 */
.L_x_419:
[----:B------:R-:W-:Y:S05]  /*14860*/  @P1 BRA `(.L_x_421) ;  /* 0x0000003800a41947 */ /* 0x000fea0003800000 */
[----:B------:R-:W2:Y:S01]  /*14870*/  LDL.LU R2, [R1+0x26c] ;  /* 0x00026c0001027983 */ /* 0x000ea20000300800 */
[----:B-----5:R-:W-:-:S04]  /*14880*/  LOP3.LUT R0, R0, 0xff, RZ, 0xc0, !PT ;  /* 0x000000ff00007812 */ /* 0x020fc800078ec0ff */
[----:B------:R-:W-:-:S05]  /*14890*/  F2FP.F16.E4M3.UNPACK_B R0, R0 ;  /* 0x00000000ff00723e */ /* 0x000fca00020006ff */
[----:B------:R-:W-:-:S05]  /*148a0*/  HADD2.F32 R0, -RZ, R0.H0_H0 ;  /* 0x20000000ff007230 */ /* 0x000fca0000004100 */
[----:B------:R-:W-:-:S04]  /*148b0*/  FMUL R0, R0, UR17 ;  /* 0x0000001100007c20 */ /* 0x000fc80008400000 */
[----:B--2---:R-:W-:-:S05]  /*148c0*/  FFMA R0, R2, UR18, R0 ;  /* 0x0000001202007c23 */ /* 0x004fca0008000000 */
[----:B------:R-:W-:-:S05]  /*148d0*/  F2FP.SATFINITE.E4M3.F32.PACK_AB_MERGE_C R3, RZ, R0, RZ ;  /* 0x00000000ff03723e */ /* 0x000fca00048070ff */
[----:B------:R2:W-:Y:S01]  /*148e0*/  STG.E.U8 desc[UR26][R28.64+0xb9], R3 ;  /* 0x0000b9031c007986 */ /* 0x0005e2000c10111a */
[----:B------:R-:W-:Y:S05]  /*148f0*/  BRA `(.L_x_421) ;  /* 0x0000003800807947 */ /* 0x000fea0003800000 */
.L_x_36:
[----:B------:R-:W-:Y:S01]  /*14900*/  ISETP.GE.AND P1, PT, R40, 0x1, PT ;  /* 0x000000012800780c */ /* 0x000fe20003f26270 */
[----:B------:R-:W-:Y:S01]  /*14910*/  FMUL R228, R228, UR18 ;  /* 0x00000012e4e47c20 */ /* 0x000fe20008400000 */
[----:B------:R-:W-:Y:S01]  /*14920*/  FMUL R227, R227, UR18 ;  /* 0x00000012e3e37c20 */ /* 0x000fe20008400000 */
[----:B------:R-:W-:Y:S01]  /*14930*/  ISETP.GE.AND P2, PT, R40, 0x9, PT ;  /* 0x000000092800780c */ /* 0x000fe20003f46270 */
[----:B------:R-:W-:Y:S01]  /*14940*/  FMUL R226, R226, UR18 ;  /* 0x00000012e2e27c20 */ /* 0x000fe20008400000 */
[C---:B------:R-:W-:Y:S02]  /*14950*/  ISETP.LT.OR P0, PT, R41.reuse, 0x1, !P1 ;  /* 0x000000012900780c */ /* 0x040fe40004f01670 */
[----:B------:R-:W-:Y:S02]  /*14960*/  ISETP.LT.OR P4, PT, R41, 0x2, !P1 ;  /* 0x000000022900780c */ /* 0x000fe40004f81670 */
[----:B------:R-:W-:Y:S02]  /*14970*/  F2FP.SATFINITE.E4M3.F32.PACK_AB_MERGE_C R25, RZ, R228, RZ ;  /* 0x000000e4ff19723e */ /* 0x000fe400048070ff */
[----:B------:R-:W-:-:S02]  /*14980*/  F2FP.SATFINITE.E4M3.F32.PACK_AB_MERGE_C R227, RZ, R227, RZ ;  /* 0x000000e3ffe3723e */ /* 0x000fc400048070ff */
[----:B------:R-:W-:Y:S01]  /*14990*/  ISETP.LT.OR P6, PT, R41, 0x1, !P2 ;  /* 0x000000012900780c */ /* 0x000fe200057c1670 */
[----:B------:R-:W-:Y:S01]  /*149a0*/  FMUL R225, R225, UR18 ;  /* 0x00000012e1e17c20 */ /* 0x000fe20008400000 */
[----:B------:R-:W-:Y:S01]  /*149b0*/  FMUL R223, R223, UR18 ;  /* 0x00000012dfdf7c20 */ /* 0x000fe20008400000 */
[----:B------:R-:W-:Y:S01]  /*149c0*/  FMUL R224, R224, UR18 ;  /* 0x00000012e0e07c20 */ /* 0x000fe20008400000 */
[----:B------:R-:W-:Y:S01]  /*149d0*/  F2FP.SATFINITE.E4M3.F32.PACK_AB_MERGE_C R35, RZ, R226, RZ ;  /* 0x000000e2ff23723e */ /* 0x000fe200048070ff */
[----:B------:R0:W-:Y:S01]  /*149e0*/  @!P0 STG.E.U8 desc[UR26][R32.64], R25 ;  /* 0x0000001920008986 */ /* 0x0001e2000c10111a */
[----:B------:R-:W-:-:S03]  /*149f0*/  ISETP.LT.OR P0, PT, R41, 0x2, !P2 ;  /* 0x000000022900780c */ /* 0x000fc60005701670 */
[----:B------:R2:W-:Y:S01]  /*14a00*/  @!P4 STG.E.U8 desc[UR26][R32.64+0x1], R227 ;  /* 0x000001e32000c986 */ /* 0x0005e2000c10111a */
[C---:B------:R-:W-:Y:S01]  /*14a10*/  ISETP.LT.OR P4, PT, R41.reuse, 0xa, !P1 ;  /* 0x0000000a2900780c */ /* 0x040fe20004f81670 */
[----:B------:R-:W-:Y:S01]  /*14a20*/  FMUL R222, R222, UR18 ;  /* 0x00000012dede7c20 */ /* 0x000fe20008400000 */
[----:B------:R-:W-:Y:S01]  /*14a30*/  F2FP.SATFINITE.E4M3.F32.PACK_AB_MERGE_C R225, RZ, R225, RZ ;  /* 0x000000e1ffe1723e */ /* 0x000fe200048070ff */
[----:B------:R-:W3:Y:S01]  /*14a40*/  LDL.LU R226, [R1+0x8] ;  /* 0x0000080001e27983 */ /* 0x000ee20000300800 */
[----:B------:R-:W-:Y:S01]  /*14a50*/  F2FP.SATFINITE.E4M3.F32.PACK_AB_MERGE_C R223, RZ, R223, RZ ;  /* 0x000000dfffdf723e */ /* 0x000fe200048070ff */
[----:B------:R-:W-:Y:S01]  /*14a60*/  FMUL R220, R220, UR18 ;  /* 0x00000012dcdc7c20 */ /* 0x000fe20008400000 */
[----:B------:R-:W-:Y:S01]  /*14a70*/  F2FP.SATFINITE.E4M3.F32.PACK_AB_MERGE_C R37, RZ, R224, RZ ;  /* 0x000000e0ff25723e */ /* 0x000fe200048070ff */
[----:B------:R4:W-:Y:S01]  /*14a80*/  @!P6 STG.E.U8 desc[UR26][R30.64], R35 ;  /* 0x000000231e00e986 */ /* 0x0009e2000c10111a */
[----:B0-----:R-:W-:Y:S02]  /*14a90*/  F2FP.SATFINITE.E4M3.F32.PACK_AB_MERGE_C R25, RZ, R222, RZ ;  /* 0x000000deff19723e */ /* 0x001fe400048070ff */
[----:B------:R-:W-:Y:S01]  /*14aa0*/  ISETP.LT.OR P5, PT, R41, 0x9, !P1 ;  /* 0x000000092900780c */ /* 0x000fe20004fa1670 */
[----:B--2---:R-:W2:Y:S04]  /*14ab0*/  LDL.LU R227, [R1] ;  /* 0x0000000001e37983 */ /* 0x004ea80000300800 */
[----:B------:R-:W2:Y:S01]  /*14ac0*/  LDL.LU R224, [R1+0x18] ;  /* 0x0000180001e07983 */ /* 0x000ea20000300800 */
[----:B------:R-:W-:Y:S01]  /*14ad0*/  FMUL R221, R221, UR18 ;  /* 0x00000012dddd7c20 */ /* 0x000fe20008400000 */
[----:B------:R-:W-:-:S02]  /*14ae0*/  ISETP.LT.OR P6, PT, R41, 0x9, !P2 ;  /* 0x000000092900780c */ /* 0x000fc400057c1670 */
[----:B------:R0:W-:Y:S01]  /*14af0*/  @!P0 STG.E.U8 desc[UR26][R30.64+0x1], R225 ;  /* 0x000001e11e008986 */ /* 0x0001e2000c10111a */
[----:B----4-:R-:W-:-:S03]  /*14b00*/  F2FP.SATFINITE.E4M3.F32.PACK_AB_MERGE_C R35, RZ, R220, RZ ;  /* 0x000000dcff23723e */ /* 0x010fc600048070ff */
[----:B------:R4:W-:Y:S04]  /*14b10*/  @!P4 STG.E.U8 desc[UR26][R32.64+0x9], R223 ;  /* 0x000009df2000c986 */ /* 0x0009e8000c10111a */
[----:B0-----:R-:W2:Y:S04]  /*14b20*/  LDL.LU R225, [R1+0x14] ;  /* 0x0000140001e17983 */ /* 0x001ea80000300800 */
[----:B------:R-:W2:Y:S04]  /*14b30*/  LDL.LU R222, [R1+0x10] ;  /* 0x0000100001de7983 */ /* 0x000ea80000300800 */
[----:B----4-:R-:W4:Y:S04]  /*14b40*/  LDL.LU R223, [R1+0xc] ;  /* 0x00000c0001df7983 */ /* 0x010f280000300800 */
[----:B------:R-:W4:Y:S01]  /*14b50*/  LDL.LU R220, [R1+0x4] ;  /* 0x0000040001dc7983 */ /* 0x000f220000300800 */
[----:B------:R-:W-:-:S02]  /*14b60*/  ISETP.LT.OR P0, PT, R41, 0xa, !P2 ;  /* 0x0000000a2900780c */ /* 0x000fc40005701670 */
[C---:B------:R-:W-:Y:S01]  /*14b70*/  ISETP.LT.OR P4, PT, R41.reuse, 0x12, !P1 ;  /* 0x000000122900780c */ /* 0x040fe20004f81670 */
[----:B------:R0:W-:Y:S01]  /*14b80*/  @!P5 STG.E.U8 desc[UR26][R32.64+0x8], R37 ;  /* 0x000008252000d986 */ /* 0x0001e2000c10111a */
[----:B------:R-:W-:Y:S02]  /*14b90*/  ISETP.LT.OR P5, PT, R41, 0x11, !P1 ;  /* 0x000000112900780c */ /* 0x000fe40004fa1670 */
[----:B------:R-:W-:Y:S01]  /*14ba0*/  F2FP.SATFINITE.E4M3.F32.PACK_AB_MERGE_C R221, RZ, R221, RZ ;  /* 0x000000ddffdd723e */ /* 0x000fe200048070ff */
[----:B------:R-:W-:Y:S01]  /*14bb0*/  FMUL R219, R219, UR18 ;  /* 0x00000012dbdb7c20 */ /* 0x000fe20008400000 */
[----:B------:R-:W-:-:S05]  /*14bc0*/  FMUL R217, R217, UR18 ;  /* 0x00000012d9d97c20 */ /* 0x000fca0008400000 */
[----:B------:R-:W-:Y:S01]  /*14bd0*/  @!P0 STG.E.U8 desc[UR26][R30.64+0x9], R221 ;  /* 0x000009dd1e008986 */ /* 0x000fe2000c10111a */
[C---:B------:R-:W-:Y:S02]  /*14be0*/  ISETP.LT.OR P0, PT, R41.reuse, 0x12, !P2 ;  /* 0x000000122900780c */ /* 0x040fe40005701670 */
[----:B------:R-:W-:Y:S01]  /*14bf0*/  F2FP.SATFINITE.E4M3.F32.PACK_AB_MERGE_C R219, RZ, R219, RZ ;  /* 0x000000dbffdb723e */ /* 0x000fe200048070ff */
[----:B------:R1:W-:Y:S01]  /*14c00*/  @!P6 STG.E.U8 desc[UR26][R30.64+0x8], R25 ;  /* 0x000008191e00e986 */ /* 0x0003e2000c10111a */
[----:B------:R-:W-:-:S03]  /*14c10*/  ISETP.LT.OR P6, PT, R41, 0x11, !P2 ;  /* 0x000000112900780c */ /* 0x000fc600057c1670 */
[----:B------:R-:W-:Y:S01]  /*14c20*/  @!P4 STG.E.U8 desc[UR26][R32.64+0x11], R219 ;  /* 0x000011db2000c986 */ /* 0x000fe2000c10111a */
[C---:B------:R-:W-:Y:S01]  /*14c30*/  ISETP.LT.OR P4, PT, R41.reuse, 0x1a, !P1 ;  /* 0x0000001a2900780c */ /* 0x040fe20004f81670 */
[----:B------:R-:W-:Y:S01]  /*14c40*/  FMUL R218, R218, UR18 ;  /* 0x00000012dada7c20 */ /* 0x000fe20008400000 */
[----:B------:R-:W-:Y:S01]  /*14c50*/  F2FP.SATFINITE.E4M3.F32.PACK_AB_MERGE_C R217, RZ, R217, RZ ;  /* 0x000000d9ffd9723e */ /* 0x000fe200048070ff */
[----:B------:R1:W-:Y:S01]  /*14c60*/  @!P5 STG.E.U8 desc[UR26][R32.64+0x10], R35 ;  /* 0x000010232000d986 */ /* 0x0003e2000c10111a */
[----:B------:R-:W-:Y:S01]  /*14c70*/  ISETP.LT.OR P5, PT, R41, 0x19, !P1 ;  /* 0x000000192900780c */ /* 0x000fe20004fa1670 */
[----:B------:R-:W-:Y:S01]  /*14c80*/  FMUL R23, R23, UR18 ;  /* 0x0000001217177c20 */ /* 0x000fe20008400000 */
[----:B------:R-:W-:Y:S01]  /*14c90*/  FMUL R216, R216, UR18 ;  /* 0x00000012d8d87c20 */ /* 0x000fe20008400000 */
[----:B------:R-:W-:Y:S01]  /*14ca0*/  @!P0 STG.E.U8 desc[UR26][R30.64+0x11], R217 ;  /* 0x000011d91e008986 */ /* 0x000fe2000c10111a */
[----:B0-----:R-:W-:Y:S02]  /*14cb0*/  F2FP.SATFINITE.E4M3.F32.PACK_AB_MERGE_C R37, RZ, R218, RZ ;  /* 0x000000daff25723e */ /* 0x001fe400048070ff */
[----:B------:R-:W-:-:S02]  /*14cc0*/  ISETP.LT.OR P0, PT, R41, 0x1a, !P2 ;  /* 0x0000001a2900780c */ /* 0x000fc40005701670 */
[----:B------:R-:W-:Y:S01]  /*14cd0*/  F2FP.SATFINITE.E4M3.F32.PACK_AB_MERGE_C R23, RZ, R23, RZ ;  /* 0x00000017ff17723e */ /* 0x000fe200048070ff */
[----:B------:R-:W-:Y:S01]  /*14ce0*/  FMUL R21, R21, UR18 ;  /* 0x0000001215157c20 */ /* 0x000fe20008400000 */
[----:B-1----:R-:W-:Y:S01]  /*14cf0*/  F2FP.SATFINITE.E4M3.F32.PACK_AB_MERGE_C R25, RZ, R216, RZ ;  /* 0x000000d8ff19723e */ /* 0x002fe200048070ff */
[----:B------:R0:W-:Y:S01]  /*14d00*/  @!P6 STG.E.U8 desc[UR26][R30.64+0x10], R37 ;  /* 0x000010251e00e986 */ /* 0x0001e2000c10111a */
[----:B------:R-:W-:-:S03]  /*14d10*/  ISETP.LT.OR P6, PT, R41, 0x19, !P2 ;  /* 0x000000192900780c */ /* 0x000fc600057c1670 */
[----:B------:R1:W-:Y:S01]  /*14d20*/  @!P4 STG.E.U8 desc[UR26][R32.64+0x19], R23 ;  /* 0x000019172000c986 */ /* 0x0003e2000c10111a */
[C---:B------:R-:W-:Y:S01]  /*14d30*/  ISETP.LT.OR P4, PT, R41.reuse, 0x22, !P1 ;  /* 0x000000222900780c */ /* 0x040fe20004f81670 */
[----:B------:R-:W-:Y:S01]  /*14d40*/  FMUL R22, R22, UR18 ;  /* 0x0000001216167c20 */ /* 0x000fe20008400000 */
[----:B------:R-:W-:Y:S01]  /*14d50*/  F2FP.SATFINITE.E4M3.F32.PACK_AB_MERGE_C R21, RZ, R21, RZ ;  /* 0x00000015ff15723e */ /* 0x000fe200048070ff */
[----:B------:R-:W-:Y:S01]  /*14d60*/  @!P5 STG.E.U8 desc[UR26][R32.64+0x18], R25 ;  /* 0x000018192000d986 */ /* 0x000fe2000c10111a */
[----:B------:R-:W-:Y:S01]  /*14d70*/  ISETP.LT.OR P5, PT, R41, 0x21, !P1 ;  /* 0x000000212900780c */ /* 0x000fe20004fa1670 */
[----:B------:R-:W-:Y:S01]  /*14d80*/  FMUL R19, R19, UR18 ;  /* 0x0000001213137c20 */ /* 0x000fe20008400000 */
[----:B------:R-:W-:Y:S01]  /*14d90*/  FMUL R20, R20, UR18 ;  /* 0x0000001214147c20 */ /* 0x000fe20008400000 */
[----:B------:R1:W-:Y:S01]  /*14da0*/  @!P0 STG.E.U8 desc[UR26][R30.64+0x19], R21 ;  /* 0x000019151e008986 */ /* 0x0003e2000c10111a */
[----:B------:R-:W-:Y:S02]  /*14db0*/  F2FP.SATFINITE.E4M3.F32.PACK_AB_MERGE_C R35, RZ, R22, RZ ;  /* 0x00000016ff23723e */ /* 0x000fe400048070ff */
[----:B------:R-:W-:-:S02]  /*14dc0*/  ISETP.LT.OR P0, PT, R41, 0x22, !P2 ;  /* 0x000000222900780c */ /* 0x000fc40005701670 */
[----:B------:R-:W-:Y:S01]  /*14dd0*/  F2FP.SATFINITE.E4M3.F32.PACK_AB_MERGE_C R19, RZ, R19, RZ ;  /* 0x00000013ff13723e */ /* 0x000fe200048070ff */
[----:B------:R-:W-:Y:S01]  /*14de0*/  FMUL R17, R17, UR18 ;  /* 0x0000001211117c20 */ /* 0x000fe20008400000 */
[----:B0-----:R-:W-:Y:S01]  /*14df0*/  F2FP.SATFINITE.E4M3.F32.PACK_AB_MERGE_C R37, RZ, R20, RZ ;  /* 0x00000014ff25723e */ /* 0x001fe200048070ff */
[----:B------:R-:W-:Y:S01]  /*14e00*/  @!P6 STG.E.U8 desc[UR26][R30.64+0x18], R35 ;  /* 0x000018231e00e986 */ /* 0x000fe2000c10111a */
        /* <DEDUP_REMOVED lines=10> */
[----:B-1----:R-:W-:Y:S02]  /*14eb0*/  F2FP.SATFINITE.E4M3.F32.PACK_AB_MERGE_C R23, RZ, R18, RZ ;  /* 0x00000012ff17723e */ /* 0x002fe400048070ff */
[----:B------:R-:W-:-:S02]  /*14ec0*/  ISETP.LT.OR P0, PT, R41, 0x2a, !P2 ;  /* 0x0000002a2900780c */ /* 0x000fc40005701670 */
[----:B------:R-:W-:Y:S01]  /*14ed0*/  F2FP.SATFINITE.E4M3.F32.PACK_AB_MERGE_C R15, RZ, R15, RZ ;  /* 0x0000000fff0f723e */ /* 0x000fe200048070ff */
[----:B------:R-:W-:Y:S01]  /*14ee0*/  FMUL R13, R13, UR18 ;  /* 0x000000120d0d7c20 */ /* 0x000fe20008400000 */
[----:B------:R-:W-:Y:S01]  /*14ef0*/  F2FP.SATFINITE.E4M3.F32.PACK_AB_MERGE_C R21, RZ, R16, RZ ;  /* 0x00000010ff15723e */ /* 0x000fe200048070ff */
        /* <DEDUP_REMOVED lines=11> */
[----:B0-----:R-:W-:Y:S02]  /*14fb0*/  F2FP.SATFINITE.E4M3.F32.PACK_AB_MERGE_C R19, RZ, R14, RZ ;  /* 0x0000000eff13723e */ /* 0x001fe400048070ff */
[----:B------:R-:W-:-:S02]  /*14fc0*/  ISETP.LT.OR P0, PT, R41, 0x32, !P2 ;  /* 0x000000322900780c */ /* 0x000fc40005701670 */
[----:B------:R-:W-:Y:S01]  /*14fd0*/  F2FP.SATFINITE.E4M3.F32.PACK_AB_MERGE_C R11, RZ, R11, RZ ;  /* 0x0000000bff0b723e */ /* 0x000fe200048070ff */
[----:B------:R-:W-:Y:S01]  /*14fe0*/  FMUL R9, R9, UR18 ;  /* 0x0000001209097c20 */ /* 0x000fe20008400000 */
[----:B------:R-:W-:Y:S01]  /*14ff0*/  F2FP.SATFINITE.E4M3.F32.PACK_AB_MERGE_C R17, RZ, R12, RZ ;  /* 0x0000000cff11723e */ /* 0x000fe200048070ff */
[----:B------:R-:W-:Y:S01]  /*15000*/  @!P6 STG.E.U8 desc[UR26][R30.64+0x28], R19 ;  /* 0x000028131e00e986 */ /* 0x000fe2000c10111a */
[----:B------:R-:W-:-:S03]  /*15010*/  ISETP.LT.OR P6, PT, R41, 0x31, !P2 ;  /* 0x000000312900780c */ /* 0x000fc600057c1670 */
[----:B------:R-:W-:Y:S01]  /*15020*/  @!P4 STG.E.U8 desc[UR26][R32.64+0x31], R11 ;  /* 0x0000310b2000c986 */ /* 0x000fe2000c10111a */
[C---:B------:R-:W-:Y:S01]  /*15030*/  ISETP.LT.OR P4, PT, R41.reuse, 0x3a, !P1 ;  /* 0x0000003a2900780c */ /* 0x040fe20004f81670 */
[----:B------:R-:W-:Y:S01]  /*15040*/  FMUL R10, R10, UR18 ;  /* 0x000000120a0a7c20 */ /* 0x000fe20008400000 */
[----:B------:R-:W-:Y:S01]  /*15050*/  F2FP.SATFINITE.E4M3.F32.PACK_AB_MERGE_C R9, RZ, R9, RZ ;  /* 0x00000009ff09723e */ /* 0x000fe200048070ff */
[----:B------:R-:W-:Y:S01]  /*15060*/  @!P5 STG.E.U8 desc[UR26][R32.64+0x30], R17 ;  /* 0x000030112000d986 */ /* 0x000fe2000c10111a */
[----:B------:R-:W-:Y:S01]  /*15070*/  ISETP.LT.OR P5, PT, R41, 0x39, !P1 ;  /* 0x000000392900780c */ /* 0x000fe20004fa1670 */
[----:B------:R-:W-:Y:S01]  /*15080*/  FMUL R7, R7, UR18 ;  /* 0x0000001207077c20 */ /* 0x000fe20008400000 */
[----:B------:R-:W-:Y:S01]  /*15090*/  FMUL R8, R8, UR18 ;  /* 0x0000001208087c20 */ /* 0x000fe20008400000 */
[----:B------:R-:W-:Y:S01]  /*150a0*/  @!P0 STG.E.U8 desc[UR26][R30.64+0x31], R9 ;  /* 0x000031091e008986 */ /* 0x000fe2000c10111a */
[----:B-1----:R-:W-:Y:S02]  /*150b0*/  F2FP.SATFINITE.E4M3.F32.PACK_AB_MERGE_C R15, RZ, R10, RZ ;  /* 0x0000000aff0f723e */ /* 0x002fe400048070ff */
[----:B------:R-:W-:Y:S01]  /*150c0*/  ISETP.LT.OR P0, PT, R41, 0x3a, !P2 ;  /* 0x0000003a2900780c */ /* 0x000fe20005701670 */
[----:B-----5:R-:W-:Y:S01]  /*150d0*/  FMUL R2, R2, UR18 ;  /* 0x0000001202027c20 */ /* 0x020fe20008400000 */
[----:B------:R-:W-:Y:S01]  /*150e0*/  F2FP.SATFINITE.E4M3.F32.PACK_AB_MERGE_C R7, RZ, R7, RZ ;  /* 0x00000007ff07723e */ /* 0x000fe200048070ff */
[----:B------:R-:W-:Y:S01]  /*150f0*/  FMUL R5, R5, UR18 ;  /* 0x0000001205057c20 */ /* 0x000fe20008400000 */
[----:B------:R-:W-:Y:S01]  /*15100*/  F2FP.SATFINITE.E4M3.F32.PACK_AB_MERGE_C R13, RZ, R8, RZ ;  /* 0x00000008ff0d723e */ /* 0x000fe200048070ff */
[----:B------:R-:W-:Y:S01]  /*15110*/  FMUL R3, R3, UR18 ;  /* 0x0000001203037c20 */ /* 0x000fe20008400000 */
[----:B------:R-:W-:Y:S01]  /*15120*/  @!P6 STG.E.U8 desc[UR26][R30.64+0x30], R15 ;  /* 0x0000300f1e00e986 */ /* 0x000fe2000c10111a */
[----:B------:R-:W-:Y:S01]  /*15130*/  FMUL R0, R0, UR18 ;  /* 0x0000001200007c20 */ /* 0x000fe20008400000 */
[----:B------:R-:W-:-:S02]  /*15140*/  F2FP.SATFINITE.E4M3.F32.PACK_AB_MERGE_C R5, RZ, R5, RZ ;  /* 0x00000005ff05723e */ /* 0x000fc400048070ff */
[----:B------:R0:W-:Y:S04]  /*15150*/  @!P4 STG.E.U8 desc[UR26][R32.64+0x39], R7 ;  /* 0x000039072000c986 */ /* 0x0001e8000c10111a */
[----:B------:R1:W-:Y:S01]  /*15160*/  @!P5 STG.E.U8 desc[UR26][R32.64+0x38], R13 ;  /* 0x0000380d2000d986 */ /* 0x0003e2000c10111a */
[----:B0-----:R-:W-:Y:S02]  /*15170*/  F2FP.SATFINITE.E4M3.F32.PACK_AB_MERGE_C R7, RZ, R2, RZ ;  /* 0x00000002ff07723e */ /* 0x001fe400048070ff */
[----:B-1----:R-:W-:Y:S01]  /*15180*/  F2FP.SATFINITE.E4M3.F32.PACK_AB_MERGE_C R13, RZ, R3, RZ ;  /* 0x00000003ff0d723e */ /* 0x002fe200048070ff */
[----:B------:R0:W-:Y:S02]  /*15190*/  @!P0 STG.E.U8 desc[UR26][R30.64+0x39], R5 ;  /* 0x000039051e008986 */ /* 0x0001e4000c10111a */
[----:B0-----:R-:W-:Y:S01]  /*151a0*/  F2FP.SATFINITE.E4M3.F32.PACK_AB_MERGE_C R5, RZ, R0, RZ ;  /* 0x00000000ff05723e */ /* 0x001fe200048070ff */
[----:B---3--:R-:W-:Y:S01]  /*151b0*/  FMUL R0, R226, UR18 ;  /* 0x00000012e2007c20 */ /* 0x008fe20008400000 */
[----:B--2---:R-:W-:-:S02]  /*151c0*/  FMUL R2, R227, UR18 ;  /* 0x00000012e3027c20 */ /* 0x004fc40008400000 */
[----:B------:R-:W2:Y:S01]  /*151d0*/  LDL.LU R227, [R1+0x1c] ;  /* 0x00001c0001e37983 */ /* 0x000ea20000300800 */
[----:B----4-:R-:W-:-:S03]  /*151e0*/  FMUL R3, R220, UR18 ;  /* 0x00000012dc037c20 */ /* 0x010fc60008400000 */
[----:B------:R-:W3:Y:S04]  /*151f0*/  LDL.LU R220, [R1+0x20] ;  /* 0x0000200001dc7983 */ /* 0x000ee80000300800 */
[----:B------:R-:W4:Y:S01]  /*15200*/  LDL.LU R226, [R1+0x24] ;  /* 0x0000240001e27983 */ /* 0x000f220000300800 */
[C---:B------:R-:W-:Y:S01]  /*15210*/  ISETP.LT.OR P6, PT, R41.reuse, 0x39, !P2 ;  /* 0x000000392900780c */ /* 0x040fe200057c1670 */
[----:B------:R-:W-:Y:S01]  /*15220*/  FMUL R6, R6, UR18 ;  /* 0x0000001206067c20 */ /* 0x000fe20008400000 */
[C---:B------:R-:W-:Y:S02]  /*15230*/  ISETP.LT.OR P5, PT, R41.reuse, 0x41, !P1 ;  /* 0x000000412900780c */ /* 0x040fe40004fa1670 */
[C---:B------:R-:W-:Y:S02]  /*15240*/  ISETP.LT.OR P4, PT, R41.reuse, 0x42, !P1 ;  /* 0x000000422900780c */ /* 0x040fe40004f81670 */
[----:B------:R-:W-:Y:S01]  /*15250*/  F2FP.SATFINITE.E4M3.F32.PACK_AB_MERGE_C R11, RZ, R6, RZ ;  /* 0x00000006ff0b723e */ /* 0x000fe200048070ff */
[----:B------:R-:W-:Y:S01]  /*15260*/  FMUL R4, R4, UR18 ;  /* 0x0000001204047c20 */ /* 0x000fe20008400000 */
[----:B------:R-:W-:-:S05]  /*15270*/  ISETP.LT.OR P0, PT, R41, 0x42, !P2 ;  /* 0x000000422900780c */ /* 0x000fca0005701670 */
[----:B------:R-:W-:Y:S01]  /*15280*/  @!P6 STG.E.U8 desc[UR26][R30.64+0x38], R11 ;  /* 0x0000380b1e00e986 */ /* 0x000fe2000c10111a */
[C---:B------:R-:W-:Y:S02]  /*15290*/  ISETP.LT.OR P6, PT, R41.reuse, 0x41, !P2 ;  /* 0x000000412900780c */ /* 0x040fe400057c1670 */
[----:B------:R-:W-:Y:S01]  /*152a0*/  F2FP.SATFINITE.E4M3.F32.PACK_AB_MERGE_C R9, RZ, R4, RZ ;  /* 0x00000004ff09723e */ /* 0x000fe200048070ff */
[----:B------:R0:W-:Y:S04]  /*152b0*/  @!P4 STG.E.U8 desc[UR26][R32.64+0x41], R13 ;  /* 0x0000410d2000c986 */ /* 0x0001e8000c10111a */
[----:B------:R1:W-:Y:S01]  /*152c0*/  @!P5 STG.E.U8 desc[UR26][R32.64+0x40], R9 ;  /* 0x000040092000d986 */ /* 0x0003e2000c10111a */
[C---:B------:R-:W-:Y:S02]  /*152d0*/  ISETP.LT.OR P5, PT, R41.reuse, 0x49, !P1 ;  /* 0x000000492900780c */ /* 0x040fe40004fa1670 */
[----:B------:R-:W-:Y:S01]  /*152e0*/  ISETP.LT.OR P4, PT, R41, 0x4a, !P1 ;  /* 0x0000004a2900780c */ /* 0x000fe20004f81670 */
[----:B------:R1:W-:Y:S01]  /*152f0*/  @!P0 STG.E.U8 desc[UR26][R30.64+0x41], R5 ;  /* 0x000041051e008986 */ /* 0x0003e2000c10111a */
[----:B0-----:R-:W-:Y:S01]  /*15300*/  F2FP.SATFINITE.E4M3.F32.PACK_AB_MERGE_C R13, RZ, R0, RZ ;  /* 0x00000000ff0d723e */ /* 0x001fe200048070ff */
[----:B------:R-:W-:-:S02]  /*15310*/  FMUL R0, R223, UR18 ;  /* 0x00000012df007c20 */ /* 0x000fc40008400000 */
[----:B------:R-:W4:Y:S01]  /*15320*/  LDL.LU R223, [R1+0x28] ;  /* 0x0000280001df7983 */ /* 0x000f220000300800 */
[----:B-1----:R-:W-:Y:S01]  /*15330*/  F2FP.SATFINITE.E4M3.F32.PACK_AB_MERGE_C R9, RZ, R2, RZ ;  /* 0x00000002ff09723e */ /* 0x002fe200048070ff */
[----:B------:R-:W-:Y:S01]  /*15340*/  FMUL R2, R222, UR18 ;  /* 0x00000012de027c20 */ /* 0x000fe20008400000 */
[----:B------:R-:W-:Y:S01]  /*15350*/  ISETP.LT.OR P0, PT, R41, 0x4a, !P2 ;  /* 0x0000004a2900780c */ /* 0x000fe20005701670 */
[----:B------:R0:W-:Y:S03]  /*15360*/  @!P6 STG.E.U8 desc[UR26][R30.64+0x40], R7 ;  /* 0x000040071e00e986 */ /* 0x0001e6000c10111a */
[----:B------:R-:W-:Y:S01]  /*15370*/  F2FP.SATFINITE.E4M3.F32.PACK_AB_MERGE_C R5, RZ, R2, RZ ;  /* 0x00000002ff05723e */ /* 0x000fe200048070ff */
[----:B------:R-:W4:Y:S01]  /*15380*/  LDL.LU R222, [R1+0x2c] ;  /* 0x00002c0001de7983 */ /* 0x000f220000300800 */
[----:B------:R-:W-:Y:S01]  /*15390*/  FMUL R2, R224, UR18 ;  /* 0x00000012e0027c20 */ /* 0x000fe20008400000 */
[----:B------:R-:W-:-:S02]  /*153a0*/  F2FP.SATFINITE.E4M3.F32.PACK_AB_MERGE_C R11, RZ, R3, RZ ;  /* 0x00000003ff0b723e */ /* 0x000fc400048070ff */
[----:B0-----:R-:W-:Y:S01]  /*153b0*/  F2FP.SATFINITE.E4M3.F32.PACK_AB_MERGE_C R7, RZ, R0, RZ ;  /* 0x00000000ff07723e */ /* 0x001fe200048070ff */
[----:B------:R-:W-:Y:S02]  /*153c0*/  FMUL R0, R225, UR18 ;  /* 0x00000012e1007c20 */ /* 0x000fe40008400000 */
[----:B------:R-:W4:Y:S04]  /*153d0*/  LDL.LU R225, [R1+0x30] ;  /* 0x0000300001e17983 */ /* 0x000f280000300800 */
[----:B------:R-:W4:Y:S04]  /*153e0*/  LDL.LU R224, [R1+0x34] ;  /* 0x0000340001e07983 */ /* 0x000f280000300800 */
[----:B------:R0:W-:Y:S04]  /*153f0*/  @!P5 STG.E.U8 desc[UR26][R32.64+0x48], R9 ;  /* 0x000048092000d986 */ /* 0x0001e8000c10111a */
[----:B------:R-:W-:Y:S01]  /*15400*/  @!P4 STG.E.U8 desc[UR26][R32.64+0x49], R11 ;  /* 0x0000490b2000c986 */ /* 0x000fe2000c10111a */
[----:B0-----:R-:W-:-:S03]  /*15410*/  F2FP.SATFINITE.E4M3.F32.PACK_AB_MERGE_C R9, RZ, R0, RZ ;  /* 0x00000000ff09723e */ /* 0x001fc600048070ff */
[----:B------:R0:W-:Y:S01]  /*15420*/  @!P0 STG.E.U8 desc[UR26][R30.64+0x49], R7 ;  /* 0x000049071e008986 */ /* 0x0001e2000c10111a */
[----:B--2---:R-:W-:-:S03]  /*15430*/  FMUL R3, R227, UR18 ;  /* 0x00000012e3037c20 */ /* 0x004fc60008400000 */
[----:B------:R-:W2:Y:S01]  /*15440*/  LDL.LU R227, [R1+0x38] ;  /* 0x0000380001e37983 */ /* 0x000ea20000300800 */
[----:B---3--:R-:W-:-:S03]  /*15450*/  FMUL R0, R220, UR18 ;  /* 0x00000012dc007c20 */ /* 0x008fc60008400000 */
[----:B------:R-:W3:Y:S02]  /*15460*/  LDL.LU R220, [R1+0x3c] ;  /* 0x00003c0001dc7983 */ /* 0x000ee40000300800 */
[----:B0-----:R-:W-:Y:S01]  /*15470*/  F2FP.SATFINITE.E4M3.F32.PACK_AB_MERGE_C R7, RZ, R0, RZ ;  /* 0x00000000ff07723e */ /* 0x001fe200048070ff */
[----:B----4-:R-:W-:Y:S02]  /*15480*/  FMUL R0, R226, UR18 ;  /* 0x00000012e2007c20 */ /* 0x010fe40008400000 */
[----:B------:R-:W4:Y:S01]  /*15490*/  LDL.LU R226, [R1+0x40] ;  /* 0x0000400001e27983 */ /* 0x000f220000300800 */
[C---:B------:R-:W-:Y:S02]  /*154a0*/  ISETP.LT.OR P6, PT, R41.reuse, 0x49, !P2 ;  /* 0x000000492900780c */ /* 0x040fe400057c1670 */
[C---:B------:R-:W-:Y:S02]  /*154b0*/  ISETP.LT.OR P4, PT, R41.reuse, 0x52, !P1 ;  /* 0x000000522900780c */ /* 0x040fe40004f81670 */
[----:B------:R-:W-:-:S02]  /*154c0*/  ISETP.LT.OR P5, PT, R41, 0x51, !P1 ;  /* 0x000000512900780c */ /* 0x000fc40004fa1670 */
[----:B------:R-:W-:-:S07]  /*154d0*/  F2FP.SATFINITE.E4M3.F32.PACK_AB_MERGE_C R11, RZ, R2, RZ ;  /* 0x00000002ff0b723e */ /* 0x000fce00048070ff */
[----:B------:R0:W-:Y:S01]  /*154e0*/  @!P6 STG.E.U8 desc[UR26][R30.64+0x48], R13 ;  /* 0x0000480d1e00e986 */ /* 0x0001e2000c10111a */
[C---:B------:R-:W-:Y:S02]  /*154f0*/  ISETP.LT.OR P6, PT, R41.reuse, 0x51, !P2 ;  /* 0x000000512900780c */ /* 0x040fe400057c1670 */
[C---:B------:R-:W-:Y:S01]  /*15500*/  ISETP.LT.OR P0, PT, R41.reuse, 0x52, !P2 ;  /* 0x000000522900780c */ /* 0x040fe20005701670 */
[----:B------:R-:W-:Y:S01]  /*15510*/  @!P4 STG.E.U8 desc[UR26][R32.64+0x51], R9 ;  /* 0x000051092000c986 */ /* 0x000fe2000c10111a */
[----:B------:R-:W-:-:S03]  /*15520*/  ISETP.LT.OR P4, PT, R41, 0x5a, !P1 ;  /* 0x0000005a2900780c */ /* 0x000fc60004f81670 */
[----:B------:R1:W-:Y:S01]  /*15530*/  @!P5 STG.E.U8 desc[UR26][R32.64+0x50], R5 ;  /* 0x000050052000d986 */ /* 0x0003e2000c10111a */
[----:B------:R-:W-:Y:S01]  /*15540*/  ISETP.LT.OR P5, PT, R41, 0x59, !P1 ;  /* 0x000000592900780c */ /* 0x000fe20004fa1670 */
[----:B------:R-:W-:Y:S02]  /*15550*/  FMUL R2, R223, UR18 ;  /* 0x00000012df027c20 */ /* 0x000fe40008400000 */
[----:B------:R-:W4:Y:S01]  /*15560*/  LDL.LU R223, [R1+0x44] ;  /* 0x0000440001df7983 */ /* 0x000f220000300800 */
[----:B0-----:R-:W-:Y:S02]  /*15570*/  F2FP.SATFINITE.E4M3.F32.PACK_AB_MERGE_C R13, RZ, R3, RZ ;  /* 0x00000003ff0d723e */ /* 0x001fe400048070ff */
[----:B-1----:R-:W-:Y:S02]  /*15580*/  F2FP.SATFINITE.E4M3.F32.PACK_AB_MERGE_C R5, RZ, R0, RZ ;  /* 0x00000000ff05723e */ /* 0x002fe400048070ff */
[----:B------:R-:W-:Y:S01]  /*15590*/  F2FP.SATFINITE.E4M3.F32.PACK_AB_MERGE_C R9, RZ, R2, RZ ;  /* 0x00000002ff09723e */ /* 0x000fe200048070ff */
[----:B------:R-:W-:-:S02]  /*155a0*/  FMUL R0, R222, UR18 ;  /* 0x00000012de007c20 */ /* 0x000fc40008400000 */
[----:B------:R-:W4:Y:S04]  /*155b0*/  LDL.LU R222, [R1+0x48] ;  /* 0x0000480001de7983 */ /* 0x000f280000300800 */
[----:B------:R0:W-:Y:S01]  /*155c0*/  @!P6 STG.E.U8 desc[UR26][R30.64+0x50], R11 ;  /* 0x0000500b1e00e986 */ /* 0x0001e2000c10111a */
[----:B------:R-:W-:-:S03]  /*155d0*/  FMUL R2, R225, UR18 ;  /* 0x00000012e1027c20 */ /* 0x000fc60008400000 */
[----:B------:R-:W4:Y:S01]  /*155e0*/  LDL.LU R225, [R1+0x4c] ;  /* 0x00004c0001e17983 */ /* 0x000f220000300800 */
[----:B------:R-:W-:-:S03]  /*155f0*/  FMUL R3, R224, UR18 ;  /* 0x00000012e0037c20 */ /* 0x000fc60008400000 */
[----:B------:R-:W4:Y:S01]  /*15600*/  LDL.LU R224, [R1+0x50] ;  /* 0x0000500001e07983 */ /* 0x000f220000300800 */
[----:B0-----:R-:W-:-:S03]  /*15610*/  F2FP.SATFINITE.E4M3.F32.PACK_AB_MERGE_C R11, RZ, R0, RZ ;  /* 0x00000000ff0b723e */ /* 0x001fc600048070ff */
[----:B------:R-:W-:Y:S04]  /*15620*/  @!P0 STG.E.U8 desc[UR26][R30.64+0x51], R13 ;  /* 0x0000510d1e008986 */ /* 0x000fe8000c10111a */
[----:B------:R-:W-:Y:S04]  /*15630*/  @!P4 STG.E.U8 desc[UR26][R32.64+0x59], R5 ;  /* 0x000059052000c986 */ /* 0x000fe8000c10111a */
[----:B------:R0:W-:Y:S02]  /*15640*/  @!P5 STG.E.U8 desc[UR26][R32.64+0x58], R7 ;  /* 0x000058072000d986 */ /* 0x0001e4000c10111a */
[----:B0-----:R-:W-:Y:S01]  /*15650*/  F2FP.SATFINITE.E4M3.F32.PACK_AB_MERGE_C R7, RZ, R2, RZ ;  /* 0x00000002ff07723e */ /* 0x001fe200048070ff */
[----:B--2---:R-:W-:-:S02]  /*15660*/  FMUL R0, R227, UR18 ;  /* 0x00000012e3007c20 */ /* 0x004fc40008400000 */
[----:B------:R-:W2:Y:S03]  /*15670*/  LDL.LU R227, [R1+0x54] ;  /* 0x0000540001e37983 */ /* 0x000ea60000300800 */
[----:B------:R-:W-:Y:S01]  /*15680*/  F2FP.SATFINITE.E4M3.F32.PACK_AB_MERGE_C R5, RZ, R0, RZ ;  /* 0x00000000ff05723e */ /* 0x000fe200048070ff */
[----:B---3--:R-:W-:Y:S02]  /*15690*/  FMUL R0, R220, UR18 ;  /* 0x00000012dc007c20 */ /* 0x008fe40008400000 */
[----:B------:R-:W3:Y:S01]  /*156a0*/  LDL.LU R220, [R1+0x58] ;  /* 0x0000580001dc7983 */ /* 0x000ee20000300800 */
[----:B----4-:R-:W-:-:S03]  /*156b0*/  FMUL R2, R226, UR18 ;  /* 0x00000012e2027c20 */ /* 0x010fc60008400000 */
[----:B------:R-:W4:Y:S01]  /*156c0*/  LDL.LU R226, [R1+0x5c] ;  /* 0x00005c0001e27983 */ /* 0x000f220000300800 */
[C---:B------:R-:W-:Y:S02]  /*156d0*/  ISETP.LT.OR P0, PT, R41.reuse, 0x5a, !P2 ;  /* 0x0000005a2900780c */ /* 0x040fe40005701670 */
[C---:B------:R-:W-:Y:S02]  /*156e0*/  ISETP.LT.OR P6, PT, R41.reuse, 0x59, !P2 ;  /* 0x000000592900780c */ /* 0x040fe400057c1670 */
[C---:B------:R-:W-:Y:S02]  /*156f0*/  ISETP.LT.OR P5, PT, R41.reuse, 0x61, !P1 ;  /* 0x000000612900780c */ /* 0x040fe40004fa1670 */
[----:B------:R-:W-:-:S07]  /*15700*/  ISETP.LT.OR P4, PT, R41, 0x62, !P1 ;  /* 0x000000622900780c */ /* 0x000fce0004f81670 */
[----:B------:R-:W-:Y:S01]  /*15710*/  @!P0 STG.E.U8 desc[UR26][R30.64+0x59], R11 ;  /* 0x0000590b1e008986 */ /* 0x000fe2000c10111a */
[----:B------:R-:W-:-:S03]  /*15720*/  ISETP.LT.OR P0, PT, R41, 0x62, !P2 ;  /* 0x000000622900780c */ /* 0x000fc60005701670 */
[----:B------:R0:W-:Y:S01]  /*15730*/  @!P6 STG.E.U8 desc[UR26][R30.64+0x58], R9 ;  /* 0x000058091e00e986 */ /* 0x0001e2000c10111a */
[----:B------:R-:W-:-:S03]  /*15740*/  ISETP.LT.OR P6, PT, R41, 0x61, !P2 ;  /* 0x000000612900780c */ /* 0x000fc600057c1670 */
[----:B------:R1:W-:Y:S01]  /*15750*/  @!P5 STG.E.U8 desc[UR26][R32.64+0x60], R7 ;  /* 0x000060072000d986 */ /* 0x0003e2000c10111a */
[----:B------:R-:W-:Y:S02]  /*15760*/  ISETP.LT.OR P5, PT, R41, 0x69, !P1 ;  /* 0x000000692900780c */ /* 0x000fe40004fa1670 */
[----:B0-----:R-:W-:Y:S01]  /*15770*/  F2FP.SATFINITE.E4M3.F32.PACK_AB_MERGE_C R9, RZ, R0, RZ ;  /* 0x00000000ff09723e */ /* 0x001fe200048070ff */
[----:B------:R-:W-:Y:S02]  /*15780*/  FMUL R0, R223, UR18 ;  /* 0x00000012df007c20 */ /* 0x000fe40008400000 */
[----:B------:R-:W4:Y:S01]  /*15790*/  LDL.LU R223, [R1+0x60] ;  /* 0x0000600001df7983 */ /* 0x000f220000300800 */
[----:B------:R-:W-:Y:S02]  /*157a0*/  F2FP.SATFINITE.E4M3.F32.PACK_AB_MERGE_C R11, RZ, R2, RZ ;  /* 0x00000002ff0b723e */ /* 0x000fe400048070ff */
[----:B------:R-:W-:Y:S01]  /*157b0*/  F2FP.SATFINITE.E4M3.F32.PACK_AB_MERGE_C R13, RZ, R3, RZ ;  /* 0x00000003ff0d723e */ /* 0x000fe200048070ff */
[----:B------:R-:W-:Y:S01]  /*157c0*/  FMUL R2, R222, UR18 ;  /* 0x00000012de027c20 */ /* 0x000fe20008400000 */
[----:B-1----:R-:W-:Y:S01]  /*157d0*/  F2FP.SATFINITE.E4M3.F32.PACK_AB_MERGE_C R7, RZ, R0, RZ ;  /* 0x00000000ff07723e */ /* 0x002fe200048070ff */
[----:B------:R-:W4:Y:S04]  /*157e0*/  LDL.LU R222, [R1+0x64] ;  /* 0x0000640001de7983 */ /* 0x000f280000300800 */
[----:B------:R-:W-:Y:S01]  /*157f0*/  @!P4 STG.E.U8 desc[UR26][R32.64+0x61], R13 ;  /* 0x0000610d2000c986 */ /* 0x000fe2000c10111a */
[----:B------:R-:W-:-:S03]  /*15800*/  FMUL R3, R225, UR18 ;  /* 0x00000012e1037c20 */ /* 0x000fc60008400000 */
[----:B------:R-:W4:Y:S01]  /*15810*/  LDL.LU R225, [R1+0x68] ;  /* 0x0000680001e17983 */ /* 0x000f220000300800 */
[----:B------:R-:W-:-:S03]  /*15820*/  FMUL R0, R224, UR18 ;  /* 0x00000012e0007c20 */ /* 0x000fc60008400000 */
[----:B------:R0:W-:Y:S04]  /*15830*/  @!P0 STG.E.U8 desc[UR26][R30.64+0x61], R9 ;  /* 0x000061091e008986 */ /* 0x0001e8000c10111a */
[----:B------:R-:W4:Y:S04]  /*15840*/  LDL.LU R224, [R1+0x6c] ;  /* 0x00006c0001e07983 */ /* 0x000f280000300800 */
[----:B------:R1:W-:Y:S01]  /*15850*/  @!P6 STG.E.U8 desc[UR26][R30.64+0x60], R5 ;  /* 0x000060051e00e986 */ /* 0x0003e2000c10111a */
[----:B0-----:R-:W-:-:S03]  /*15860*/  F2FP.SATFINITE.E4M3.F32.PACK_AB_MERGE_C R9, RZ, R0, RZ ;  /* 0x00000000ff09723e */ /* 0x001fc600048070ff */
[----:B------:R0:W-:Y:S01]  /*15870*/  @!P5 STG.E.U8 desc[UR26][R32.64+0x68], R11 ;  /* 0x0000680b2000d986 */ /* 0x0001e2000c10111a */
[----:B-1----:R-:W-:Y:S01]  /*15880*/  F2FP.SATFINITE.E4M3.F32.PACK_AB_MERGE_C R5, RZ, R2, RZ ;  /* 0x00000002ff05723e */ /* 0x002fe200048070ff */
[----:B--2---:R-:W-:Y:S02]  /*15890*/  FMUL R0, R227, UR18 ;  /* 0x00000012e3007c20 */ /* 0x004fe40008400000 */
[----:B------:R-:W2:Y:S03]  /*158a0*/  LDL.LU R227, [R1+0x70] ;  /* 0x0000700001e37983 */ /* 0x000ea60000300800 */
[----:B0-----:R-:W-:Y:S01]  /*158b0*/  F2FP.SATFINITE.E4M3.F32.PACK_AB_MERGE_C R11, RZ, R0, RZ ;  /* 0x00000000ff0b723e */ /* 0x001fe200048070ff */
[----:B---3--:R-:W-:Y:S02]  /*158c0*/  FMUL R2, R220, UR18 ;  /* 0x00000012dc027c20 */ /* 0x008fe40008400000 */
[----:B------:R-:W3:Y:S01]  /*158d0*/  LDL.LU R220, [R1+0x74] ;  /* 0x0000740001dc7983 */ /* 0x000ee20000300800 */
[----:B----4-:R-:W-:-:S03]  /*158e0*/  FMUL R0, R226, UR18 ;  /* 0x00000012e2007c20 */ /* 0x010fc60008400000 */
[----:B------:R-:W4:Y:S01]  /*158f0*/  LDL.LU R226, [R1+0x78] ;  /* 0x0000780001e27983 */ /* 0x000f220000300800 */
[C---:B------:R-:W-:Y:S02]  /*15900*/  ISETP.LT.OR P4, PT, R41.reuse, 0x6a, !P1 ;  /* 0x0000006a2900780c */ /* 0x040fe40004f81670 */
[C---:B------:R-:W-:Y:S02]  /*15910*/  ISETP.LT.OR P6, PT, R41.reuse, 0x69, !P2 ;  /* 0x000000692900780c */ /* 0x040fe400057c1670 */
[C---:B------:R-:W-:Y:S02]  /*15920*/  ISETP.LT.OR P0, PT, R41.reuse, 0x6a, !P2 ;  /* 0x0000006a2900780c */ /* 0x040fe40005701670 */
[----:B------:R-:W-:Y:S02]  /*15930*/  ISETP.LT.OR P5, PT, R41, 0x71, !P1 ;  /* 0x000000712900780c */ /* 0x000fe40004fa1670 */
[----:B------:R-:W-:-:S05]  /*15940*/  F2FP.SATFINITE.E4M3.F32.PACK_AB_MERGE_C R13, RZ, R3, RZ ;  /* 0x00000003ff0d723e */ /* 0x000fca00048070ff */
[----:B------:R0:W-:Y:S01]  /*15950*/  @!P4 STG.E.U8 desc[UR26][R32.64+0x69], R7 ;  /* 0x000069072000c986 */ /* 0x0001e2000c10111a */
[----:B------:R-:W-:-:S03]  /*15960*/  ISETP.LT.OR P4, PT, R41, 0x72, !P1 ;  /* 0x000000722900780c */ /* 0x000fc60004f81670 */
[----:B------:R1:W-:Y:S01]  /*15970*/  @!P6 STG.E.U8 desc[UR26][R30.64+0x68], R5 ;  /* 0x000068051e00e986 */ /* 0x0003e2000c10111a */
[----:B------:R-:W-:-:S03]  /*15980*/  ISETP.LT.OR P6, PT, R41, 0x71, !P2 ;  /* 0x000000712900780c */ /* 0x000fc600057c1670 */
[----:B------:R-:W-:Y:S01]  /*15990*/  @!P0 STG.E.U8 desc[UR26][R30.64+0x69], R13 ;  /* 0x0000690d1e008986 */ /* 0x000fe2000c10111a */
[----:B0-----:R-:W-:Y:S01]  /*159a0*/  F2FP.SATFINITE.E4M3.F32.PACK_AB_MERGE_C R7, RZ, R2, RZ ;  /* 0x00000002ff07723e */ /* 0x001fe200048070ff */
[----:B------:R-:W-:Y:S02]  /*159b0*/  FMUL R2, R223, UR18 ;  /* 0x00000012df027c20 */ /* 0x000fe40008400000 */
[----:B------:R-:W4:Y:S01]  /*159c0*/  LDL.LU R223, [R1+0x7c] ;  /* 0x00007c0001df7983 */ /* 0x000f220000300800 */
[----:B------:R-:W-:Y:S02]  /*159d0*/  ISETP.LT.OR P0, PT, R41, 0x72, !P2 ;  /* 0x000000722900780c */ /* 0x000fe40005701670 */
[----:B-1----:R-:W-:Y:S01]  /*159e0*/  F2FP.SATFINITE.E4M3.F32.PACK_AB_MERGE_C R5, RZ, R0, RZ ;  /* 0x00000000ff05723e */ /* 0x002fe200048070ff */
[----:B------:R-:W-:Y:S02]  /*159f0*/  FMUL R3, R222, UR18 ;  /* 0x00000012de037c20 */ /* 0x000fe40008400000 */
[----:B------:R-:W4:Y:S04]  /*15a00*/  LDL.LU R222, [R1+0x80] ;  /* 0x0000800001de7983 */ /* 0x000f280000300800 */
[----:B------:R0:W-:Y:S01]  /*15a10*/  @!P4 STG.E.U8 desc[UR26][R32.64+0x71], R11 ;  /* 0x0000710b2000c986 */ /* 0x0001e2000c10111a */
[----:B------:R-:W-:-:S03]  /*15a20*/  FMUL R0, R225, UR18 ;  /* 0x00000012e1007c20 */ /* 0x000fc60008400000 */
[----:B------:R1:W-:Y:S04]  /*15a30*/  @!P5 STG.E.U8 desc[UR26][R32.64+0x70], R9 ;  /* 0x000070092000d986 */ /* 0x0003e8000c10111a */
[----:B------:R-:W4:Y:S01]  /*15a40*/  LDL.LU R225, [R1+0x84] ;  /* 0x0000840001e17983 */ /* 0x000f220000300800 */
[----:B0-----:R-:W-:Y:S01]  /*15a50*/  F2FP.SATFINITE.E4M3.F32.PACK_AB_MERGE_C R11, RZ, R0, RZ ;  /* 0x00000000ff0b723e */ /* 0x001fe200048070ff */
[----:B------:R-:W-:Y:S02]  /*15a60*/  FMUL R0, R224, UR18 ;  /* 0x00000012e0007c20 */ /* 0x000fe40008400000 */
[----:B------:R-:W4:Y:S01]  /*15a70*/  LDL.LU R224, [R1+0x88] ;  /* 0x0000880001e07983 */ /* 0x000f220000300800 */
[----:B-1----:R-:W-:-:S03]  /*15a80*/  F2FP.SATFINITE.E4M3.F32.PACK_AB_MERGE_C R9, RZ, R2, RZ ;  /* 0x00000002ff09723e */ /* 0x002fc600048070ff */
[----:B------:R0:W-:Y:S04]  /*15a90*/  @!P6 STG.E.U8 desc[UR26][R30.64+0x70], R7 ;  /* 0x000070071e00e986 */ /* 0x0001e8000c10111a */
[----:B------:R1:W-:Y:S01]  /*15aa0*/  @!P0 STG.E.U8 desc[UR26][R30.64+0x71], R5 ;  /* 0x000071051e008986 */ /* 0x0003e2000c10111a */
[----:B0-----:R-:W-:Y:S01]  /*15ab0*/  F2FP.SATFINITE.E4M3.F32.PACK_AB_MERGE_C R7, RZ, R0, RZ ;  /* 0x00000000ff07723e */ /* 0x001fe200048070ff */
[----:B--2---:R-:W-:Y:S02]  /*15ac0*/  FMUL R2, R227, UR18 ;  /* 0x00000012e3027c20 */ /* 0x004fe40008400000 */
[----:B------:R-:W2:Y:S03]  /*15ad0*/  LDL.LU R227, [R1+0x8c] ;  /* 0x00008c0001e37983 */ /* 0x000ea60000300800 */
[----:B-1----:R-:W-:Y:S01]  /*15ae0*/  F2FP.SATFINITE.E4M3.F32.PACK_AB_MERGE_C R5, RZ, R2, RZ ;  /* 0x00000002ff05723e */ /* 0x002fe200048070ff */
[----:B---3--:R-:W-:-:S02]  /*15af0*/  FMUL R0, R220, UR18 ;  /* 0x00000012dc007c20 */ /* 0x008fc40008400000 */
        /* <DEDUP_REMOVED lines=10> */
[----:B------:R-:W-:Y:S01]  /*15ba0*/  @!P4 STG.E.U8 desc[UR26][R32.64+0x79], R13 ;  /* 0x0000790d2000c986 */ /* 0x000fe2000c10111a */
[----:B------:R-:W-:Y:S02]  /*15bb0*/  ISETP.LT.OR P4, PT, R41, 0x82, !P1 ;  /* 0x000000822900780c */ /* 0x000fe40004f81670 */
[----:B0-----:R-:W-:Y:S01]  /*15bc0*/  F2FP.SATFINITE.E4M3.F32.PACK_AB_MERGE_C R9, RZ, R0, RZ ;  /* 0x00000000ff09723e */ /* 0x001fe200048070ff */
[----:B------:R-:W-:Y:S02]  /*15bd0*/  FMUL R3, R223, UR18 ;  /* 0x00000012df037c20 */ /* 0x000fe40008400000 */
[----:B------:R-:W4:Y:S01]  /*15be0*/  LDL.LU R223, [R1+0x98] ;  /* 0x0000980001df7983 */ /* 0x000f220000300800 */
[----:B------:R-:W-:-:S03]  /*15bf0*/  FMUL R0, R222, UR18 ;  /* 0x00000012de007c20 */ /* 0x000fc60008400000 */
[----:B------:R-:W4:Y:S04]  /*15c00*/  LDL.LU R222, [R1+0x9c] ;  /* 0x00009c0001de7983 */ /* 0x000f280000300800 */
[----:B------:R0:W-:Y:S04]  /*15c10*/  @!P0 STG.E.U8 desc[UR26][R30.64+0x79], R7 ;  /* 0x000079071e008986 */ /* 0x0001e8000c10111a */
[----:B------:R1:W-:Y:S01]  /*15c20*/  @!P6 STG.E.U8 desc[UR26][R30.64+0x78], R11 ;  /* 0x0000780b1e00e986 */ /* 0x0003e2000c10111a */
[----:B0-----:R-:W-:Y:S01]  /*15c30*/  F2FP.SATFINITE.E4M3.F32.PACK_AB_MERGE_C R7, RZ, R0, RZ ;  /* 0x00000000ff07723e */ /* 0x001fe200048070ff */
[----:B------:R-:W-:-:S02]  /*15c40*/  FMUL R0, R225, UR18 ;  /* 0x00000012e1007c20 */ /* 0x000fc40008400000 */
[----:B------:R-:W4:Y:S01]  /*15c50*/  LDL.LU R225, [R1+0xa0] ;  /* 0x0000a00001e17983 */ /* 0x000f220000300800 */
[----:B-1----:R-:W-:Y:S01]  /*15c60*/  F2FP.SATFINITE.E4M3.F32.PACK_AB_MERGE_C R11, RZ, R2, RZ ;  /* 0x00000002ff0b723e */ /* 0x002fe200048070ff */
[----:B------:R-:W-:Y:S02]  /*15c70*/  FMUL R2, R224, UR18 ;  /* 0x00000012e0027c20 */ /* 0x000fe40008400000 */
[----:B------:R-:W4:Y:S01]  /*15c80*/  LDL.LU R224, [R1+0xa4] ;  /* 0x0000a40001e07983 */ /* 0x000f220000300800 */
[----:B------:R-:W-:-:S03]  /*15c90*/  F2FP.SATFINITE.E4M3.F32.PACK_AB_MERGE_C R13, RZ, R3, RZ ;  /* 0x00000003ff0d723e */ /* 0x000fc600048070ff */
[----:B------:R0:W-:Y:S04]  /*15ca0*/  @!P5 STG.E.U8 desc[UR26][R32.64+0x80], R5 ;  /* 0x000080052000d986 */ /* 0x0001e8000c10111a */
[----:B------:R1:W-:Y:S01]  /*15cb0*/  @!P4 STG.E.U8 desc[UR26][R32.64+0x81], R9 ;  /* 0x000081092000c986 */ /* 0x0003e2000c10111a */
[----:B0-----:R-:W-:Y:S02]  /*15cc0*/  F2FP.SATFINITE.E4M3.F32.PACK_AB_MERGE_C R5, RZ, R0, RZ ;  /* 0x00000000ff05723e */ /* 0x001fe400048070ff */
[----:B-1----:R-:W-:Y:S01]  /*15cd0*/  F2FP.SATFINITE.E4M3.F32.PACK_AB_MERGE_C R9, RZ, R2, RZ ;  /* 0x00000002ff09723e */ /* 0x002fe200048070ff */
[----:B--2---:R-:W-:Y:S02]  /*15ce0*/  FMUL R0, R227, UR18 ;  /* 0x00000012e3007c20 */ /* 0x004fe40008400000 */
[----:B------:R-:W2:Y:S01]  /*15cf0*/  LDL.LU R227, [R1+0xa8] ;  /* 0x0000a80001e37983 */ /* 0x000ea20000300800 */
[----:B---3--:R-:W-:-:S03]  /*15d00*/  FMUL R2, R220, UR18 ;  /* 0x00000012dc027c20 */ /* 0x008fc60008400000 */
[----:B------:R-:W3:Y:S01]  /*15d10*/  LDL.LU R220, [R1+0xac] ;  /* 0x0000ac0001dc7983 */ /* 0x000ee20000300800 */
[----:B----4-:R-:W-:-:S03]  /*15d20*/  FMUL R3, R226, UR18 ;  /* 0x00000012e2037c20 */ /* 0x010fc60008400000 */
[----:B------:R-:W4:Y:S01]  /*15d30*/  LDL.LU R226, [R1+0xb0] ;  /* 0x0000b00001e27983 */ /* 0x000f220000300800 */
[C---:B------:R-:W-:Y:S02]  /*15d40*/  ISETP.LT.OR P6, PT, R41.reuse, 0x81, !P2 ;  /* 0x000000812900780c */ /* 0x040fe400057c1670 */
[C---:B------:R-:W-:Y:S02]  /*15d50*/  ISETP.LT.OR P0, PT, R41.reuse, 0x82, !P2 ;  /* 0x000000822900780c */ /* 0x040fe40005701670 */
[C---:B------:R-:W-:Y:S02]  /*15d60*/  ISETP.LT.OR P5, PT, R41.reuse, 0x89, !P1 ;  /* 0x000000892900780c */ /* 0x040fe40004fa1670 */
[----:B------:R-:W-:-:S07]  /*15d70*/  ISETP.LT.OR P4, PT, R41, 0x8a, !P1 ;  /* 0x0000008a2900780c */ /* 0x000fce0004f81670 */
[----:B------:R0:W-:Y:S01]  /*15d80*/  @!P6 STG.E.U8 desc[UR26][R30.64+0x80], R11 ;  /* 0x0000800b1e00e986 */ /* 0x0001e2000c10111a */
[----:B------:R-:W-:-:S03]  /*15d90*/  ISETP.LT.OR P6, PT, R41, 0x89, !P2 ;  /* 0x000000892900780c */ /* 0x000fc600057c1670 */
[----:B------:R-:W-:Y:S01]  /*15da0*/  @!P0 STG.E.U8 desc[UR26][R30.64+0x81], R13 ;  /* 0x0000810d1e008986 */ /* 0x000fe2000c10111a */
[----:B------:R-:W-:-:S03]  /*15db0*/  ISETP.LT.OR P0, PT, R41, 0x8a, !P2 ;  /* 0x0000008a2900780c */ /* 0x000fc60005701670 */
[----:B------:R-:W-:Y:S01]  /*15dc0*/  @!P5 STG.E.U8 desc[UR26][R32.64+0x88], R7 ;  /* 0x000088072000d986 */ /* 0x000fe2000c10111a */
[----:B0-----:R-:W-:-:S03]  /*15dd0*/  F2FP.SATFINITE.E4M3.F32.PACK_AB_MERGE_C R11, RZ, R0, RZ ;  /* 0x00000000ff0b723e */ /* 0x001fc600048070ff */
[----:B------:R0:W-:Y:S01]  /*15de0*/  @!P4 STG.E.U8 desc[UR26][R32.64+0x89], R5 ;  /* 0x000089052000c986 */ /* 0x0001e2000c10111a */
[----:B------:R-:W-:Y:S01]  /*15df0*/  FMUL R0, R223, UR18 ;  /* 0x00000012df007c20 */ /* 0x000fe20008400000 */
[----:B------:R-:W-:Y:S02]  /*15e00*/  ISETP.LT.OR P5, PT, R41, 0x91, !P1 ;  /* 0x000000912900780c */ /* 0x000fe40004fa1670 */
[----:B------:R-:W3:Y:S02]  /*15e10*/  LDL.LU R223, [R1+0xb4] ;  /* 0x0000b40001df7983 */ /* 0x000ee40000300800 */
[----:B0-----:R-:W-:Y:S01]  /*15e20*/  F2FP.SATFINITE.E4M3.F32.PACK_AB_MERGE_C R5, RZ, R0, RZ ;  /* 0x00000000ff05723e */ /* 0x001fe200048070ff */
[----:B------:R-:W-:Y:S02]  /*15e30*/  FMUL R0, R222, UR18 ;  /* 0x00000012de007c20 */ /* 0x000fe40008400000 */
[----:B------:R-:W3:Y:S01]  /*15e40*/  LDL.LU R222, [R1+0xb8] ;  /* 0x0000b80001de7983 */ /* 0x000ee20000300800 */
[----:B------:R-:W-:-:S03]  /*15e50*/  F2FP.SATFINITE.E4M3.F32.PACK_AB_MERGE_C R7, RZ, R2, RZ ;  /* 0x00000002ff07723e */ /* 0x000fc600048070ff */
[----:B------:R0:W-:Y:S04]  /*15e60*/  @!P6 STG.E.U8 desc[UR26][R30.64+0x88], R9 ;  /* 0x000088091e00e986 */ /* 0x0001e8000c10111a */
[----:B------:R1:W-:Y:S01]  /*15e70*/  @!P0 STG.E.U8 desc[UR26][R30.64+0x89], R11 ;  /* 0x0000890b1e008986 */ /* 0x0003e2000c10111a */
[----:B------:R-:W-:Y:S01]  /*15e80*/  FMUL R2, R225, UR18 ;  /* 0x00000012e1027c20 */ /* 0x000fe20008400000 */
[----:B0-----:R-:W-:Y:S02]  /*15e90*/  F2FP.SATFINITE.E4M3.F32.PACK_AB_MERGE_C R9, RZ, R0, RZ ;  /* 0x00000000ff09723e */ /* 0x001fe400048070ff */
[----:B------:R-:W3:Y:S01]  /*15ea0*/  LDL.LU R225, [R1+0xbc] ;  /* 0x0000bc0001e17983 */ /* 0x000ee20000300800 */
[----:B------:R-:W-:-:S03]  /*15eb0*/  FMUL R0, R224, UR18 ;  /* 0x00000012e0007c20 */ /* 0x000fc60008400000 */
[----:B------:R-:W3:Y:S01]  /*15ec0*/  LDL.LU R224, [R1+0xc0] ;  /* 0x0000c00001e07983 */ /* 0x000ee20000300800 */
[----:B-1----:R-:W-:-:S03]  /*15ed0*/  F2FP.SATFINITE.E4M3.F32.PACK_AB_MERGE_C R11, RZ, R2, RZ ;  /* 0x00000002ff0b723e */ /* 0x002fc600048070ff */
[----:B------:R0:W-:Y:S02]  /*15ee0*/  @!P5 STG.E.U8 desc[UR26][R32.64+0x90], R7 ;  /* 0x000090072000d986 */ /* 0x0001e4000c10111a */
[----:B0-----:R-:W-:Y:S01]  /*15ef0*/  F2FP.SATFINITE.E4M3.F32.PACK_AB_MERGE_C R7, RZ, R0, RZ ;  /* 0x00000000ff07723e */ /* 0x001fe200048070ff */
[----:B--2---:R-:W-:Y:S02]  /*15f00*/  FMUL R2, R227, UR18 ;  /* 0x00000012e3027c20 */ /* 0x004fe40008400000 */
[----:B------:R-:W2:Y:S01]  /*15f10*/  LDL.LU R227, [R1+0xc4] ;  /* 0x0000c40001e37983 */ /* 0x000ea20000300800 */
[----:B----4-:R-:W-:-:S03]  /*15f20*/  FMUL R0, R226, UR18 ;  /* 0x00000012e2007c20 */ /* 0x010fc60008400000 */
[----:B------:R-:W4:Y:S01]  /*15f30*/  LDL.LU R226, [R1+0xc8] ;  /* 0x0000c80001e27983 */ /* 0x000f220000300800 */
[C---:B------:R-:W-:Y:S02]  /*15f40*/  ISETP.LT.OR P4, PT, R41.reuse, 0x92, !P1 ;  /* 0x000000922900780c */ /* 0x040fe40004f81670 */
[C---:B------:R-:W-:Y:S01]  /*15f50*/  ISETP.LT.OR P6, PT, R41.reuse, 0x91, !P2 ;  /* 0x000000912900780c */ /* 0x040fe200057c1670 */
[----:B------:R-:W4:Y:S01]  /*15f60*/  LDL.LU R221, [R1+0xcc] ;  /* 0x0000cc0001dd7983 */ /* 0x000f220000300800 */
[C---:B------:R-:W-:Y:S02]  /*15f70*/  ISETP.LT.OR P0, PT, R41.reuse, 0x92, !P2 ;  /* 0x000000922900780c */ /* 0x040fe40005701670 */
[----:B------:R-:W-:Y:S02]  /*15f80*/  F2FP.SATFINITE.E4M3.F32.PACK_AB_MERGE_C R13, RZ, R3, RZ ;  /* 0x00000003ff0d723e */ /* 0x000fe400048070ff */
[----:B------:R-:W-:Y:S01]  /*15f90*/  ISETP.LT.OR P5, PT, R41, 0x99, !P1 ;  /* 0x000000992900780c */ /* 0x000fe20004fa1670 */
[----:B---3--:R-:W-:-:S02]  /*15fa0*/  FMUL R3, R220, UR18 ;  /* 0x00000012dc037c20 */ /* 0x008fc40008400000 */
[----:B------:R-:W3:Y:S04]  /*15fb0*/  LDL.LU R220, [R1+0xd0] ;  /* 0x0000d00001dc7983 */ /* 0x000ee80000300800 */
[----:B------:R-:W-:Y:S01]  /*15fc0*/  @!P4 STG.E.U8 desc[UR26][R32.64+0x91], R13 ;  /* 0x0000910d2000c986 */ /* 0x000fe2000c10111a */
[----:B------:R-:W-:-:S03]  /*15fd0*/  ISETP.LT.OR P4, PT, R41, 0x9a, !P1 ;  /* 0x0000009a2900780c */ /* 0x000fc60004f81670 */
[----:B------:R0:W-:Y:S01]  /*15fe0*/  @!P6 STG.E.U8 desc[UR26][R30.64+0x90], R5 ;  /* 0x000090051e00e986 */ /* 0x0001e2000c10111a */
[----:B------:R-:W-:-:S03]  /*15ff0*/  ISETP.LT.OR P6, PT, R41, 0x99, !P2 ;  /* 0x000000992900780c */ /* 0x000fc600057c1670 */
[----:B------:R1:W-:Y:S01]  /*16000*/  @!P0 STG.E.U8 desc[UR26][R30.64+0x91], R9 ;  /* 0x000091091e008986 */ /* 0x0003e2000c10111a */
[----:B0-----:R-:W-:Y:S02]  /*16010*/  F2FP.SATFINITE.E4M3.F32.PACK_AB_MERGE_C R5, RZ, R2, RZ ;  /* 0x00000002ff05723e */ /* 0x001fe400048070ff */
[----:B-1----:R-:W-:Y:S01]  /*16020*/  F2FP.SATFINITE.E4M3.F32.PACK_AB_MERGE_C R9, RZ, R0, RZ ;  /* 0x00000000ff09723e */ /* 0x002fe200048070ff */
[----:B------:R-:W-:Y:S02]  /*16030*/  FMUL R0, R223, UR18 ;  /* 0x00000012df007c20 */ /* 0x000fe40008400000 */
[----:B------:R-:W3:Y:S01]  /*16040*/  LDL.LU R223, [R1+0xd4] ;  /* 0x0000d40001df7983 */ /* 0x000ee20000300800 */
[----:B------:R-:W-:-:S03]  /*16050*/  FMUL R2, R222, UR18 ;  /* 0x00000012de027c20 */ /* 0x000fc60008400000 */
[----:B------:R-:W3:Y:S04]  /*16060*/  LDL.LU R222, [R1+0xd8] ;  /* 0x0000d80001de7983 */ /* 0x000ee80000300800 */
[----:B------:R0:W-:Y:S04]  /*16070*/  @!P5 STG.E.U8 desc[UR26][R32.64+0x98], R11 ;  /* 0x0000980b2000d986 */ /* 0x0001e8000c10111a */
[----:B------:R-:W-:Y:S04]  /*16080*/  @!P4 STG.E.U8 desc[UR26][R32.64+0x99], R7 ;  /* 0x000099072000c986 */ /* 0x000fe8000c10111a */
[----:B------:R1:W-:Y:S01]  /*16090*/  @!P6 STG.E.U8 desc[UR26][R30.64+0x98], R5 ;  /* 0x000098051e00e986 */ /* 0x0003e2000c10111a */
[----:B0-----:R-:W-:Y:S01]  /*160a0*/  F2FP.SATFINITE.E4M3.F32.PACK_AB_MERGE_C R11, RZ, R0, RZ ;  /* 0x00000000ff0b723e */ /* 0x001fe200048070ff */
[----:B------:R-:W-:-:S02]  /*160b0*/  FMUL R0, R225, UR18 ;  /* 0x00000012e1007c20 */ /* 0x000fc40008400000 */
[----:B------:R-:W3:Y:S01]  /*160c0*/  LDL.LU R225, [R1+0xdc] ;  /* 0x0000dc0001e17983 */ /* 0x000ee20000300800 */
[----:B-1----:R-:W-:Y:S01]  /*160d0*/  F2FP.SATFINITE.E4M3.F32.PACK_AB_MERGE_C R5, RZ, R2, RZ ;  /* 0x00000002ff05723e */ /* 0x002fe200048070ff */
[----:B------:R-:W-:Y:S02]  /*160e0*/  FMUL R2, R224, UR18 ;  /* 0x00000012e0027c20 */ /* 0x000fe40008400000 */
[----:B------:R-:W3:Y:S01]  /*160f0*/  LDL.LU R224, [R1+0xe0] ;  /* 0x0000e00001e07983 */ /* 0x000ee20000300800 */
[----:B------:R-:W-:Y:S02]  /*16100*/  F2FP.SATFINITE.E4M3.F32.PACK_AB_MERGE_C R13, RZ, R3, RZ ;  /* 0x00000003ff0d723e */ /* 0x000fe400048070ff */
[----:B------:R-:W-:Y:S01]  /*16110*/  F2FP.SATFINITE.E4M3.F32.PACK_AB_MERGE_C R7, RZ, R0, RZ ;  /* 0x00000000ff07723e */ /* 0x000fe200048070ff */
[----:B--2---:R-:W-:Y:S02]  /*16120*/  FMUL R3, R227, UR18 ;  /* 0x00000012e3037c20 */ /* 0x004fe40008400000 */
[----:B------:R-:W2:Y:S01]  /*16130*/  LDL.LU R227, [R1+0xe4] ;  /* 0x0000e40001e37983 */ /* 0x000ea20000300800 */
        /* <DEDUP_REMOVED lines=10> */
[----:B------:R-:W-:Y:S04]  /*161e0*/  @!P4 STG.E.U8 desc[UR26][R32.64+0xa1], R11 ;  /* 0x0000a10b2000c986 */ /* 0x000fe8000c10111a */
[----:B------:R1:W-:Y:S01]  /*161f0*/  @!P6 STG.E.U8 desc[UR26][R30.64+0xa0], R5 ;  /* 0x0000a0051e00e986 */ /* 0x0003e2000c10111a */
[----:B0-----:R-:W-:Y:S01]  /*16200*/  F2FP.SATFINITE.E4M3.F32.PACK_AB_MERGE_C R9, RZ, R2, RZ ;  /* 0x00000002ff09723e */ /* 0x001fe200048070ff */
[----:B---3--:R-:W-:Y:S01]  /*16210*/  FMUL R2, R220, UR18 ;  /* 0x00000012dc027c20 */ /* 0x008fe20008400000 */
[----:B------:R-:W-:Y:S01]  /*16220*/  ISETP.LT.OR P4, PT, R41, 0xaa, !P1 ;  /* 0x000000aa2900780c */ /* 0x000fe20004f81670 */
[----:B------:R0:W-:Y:S01]  /*16230*/  @!P0 STG.E.U8 desc[UR26][R30.64+0xa1], R7 ;  /* 0x0000a1071e008986 */ /* 0x0001e2000c10111a */
[----:B-1----:R-:W-:Y:S01]  /*16240*/  F2FP.SATFINITE.E4M3.F32.PACK_AB_MERGE_C R5, RZ, R0, RZ ;  /* 0x00000000ff05723e */ /* 0x002fe200048070ff */
[----:B------:R-:W-:-:S02]  /*16250*/  FMUL R0, R221, UR18 ;  /* 0x00000012dd007c20 */ /* 0x000fc40008400000 */
[----:B------:R-:W3:Y:S01]  /*16260*/  LDL.LU R221, [R1+0xec] ;  /* 0x0000ec0001dd7983 */ /* 0x000ee20000300800 */
[----:B------:R-:W-:-:S03]  /*16270*/  ISETP.LT.OR P6, PT, R41, 0xa9, !P2 ;  /* 0x000000a92900780c */ /* 0x000fc600057c1670 */
[----:B------:R-:W3:Y:S01]  /*16280*/  LDL.LU R220, [R1+0xf0] ;  /* 0x0000f00001dc7983 */ /* 0x000ee20000300800 */
[C---:B------:R-:W-:Y:S02]  /*16290*/  ISETP.LT.OR P0, PT, R41.reuse, 0xaa, !P2 ;  /* 0x000000aa2900780c */ /* 0x040fe40005701670 */
[----:B0-----:R-:W-:Y:S01]  /*162a0*/  F2FP.SATFINITE.E4M3.F32.PACK_AB_MERGE_C R7, RZ, R0, RZ ;  /* 0x00000000ff07723e */ /* 0x001fe200048070ff */
[----:B------:R0:W-:Y:S01]  /*162b0*/  @!P5 STG.E.U8 desc[UR26][R32.64+0xa8], R9 ;  /* 0x0000a8092000d986 */ /* 0x0001e2000c10111a */
[----:B------:R-:W-:Y:S01]  /*162c0*/  ISETP.LT.OR P5, PT, R41, 0xb1, !P1 ;  /* 0x000000b12900780c */ /* 0x000fe20004fa1670 */
[----:B------:R-:W-:Y:S01]  /*162d0*/  FMUL R0, R223, UR18 ;  /* 0x00000012df007c20 */ /* 0x000fe20008400000 */
[----:B------:R-:W-:Y:S01]  /*162e0*/  F2FP.SATFINITE.E4M3.F32.PACK_AB_MERGE_C R11, RZ, R2, RZ ;  /* 0x00000002ff0b723e */ /* 0x000fe200048070ff */
[----:B------:R-:W-:Y:S01]  /*162f0*/  FMUL R2, R222, UR18 ;  /* 0x00000012de027c20 */ /* 0x000fe20008400000 */
[----:B------:R-:W3:Y:S01]  /*16300*/  LDL.LU R223, [R1+0xf4] ;  /* 0x0000f40001df7983 */ /* 0x000ee20000300800 */
[----:B------:R-:W-:-:S03]  /*16310*/  F2FP.SATFINITE.E4M3.F32.PACK_AB_MERGE_C R13, RZ, R3, RZ ;  /* 0x00000003ff0d723e */ /* 0x000fc600048070ff */
[----:B------:R-:W3:Y:S01]  /*16320*/  LDL.LU R222, [R1+0xf8] ;  /* 0x0000f80001de7983 */ /* 0x000ee20000300800 */
[----:B------:R-:W-:Y:S01]  /*16330*/  FMUL R3, R225, UR18 ;  /* 0x00000012e1037c20 */ /* 0x000fe20008400000 */
[----:B0-----:R-:W-:Y:S02]  /*16340*/  F2FP.SATFINITE.E4M3.F32.PACK_AB_MERGE_C R9, RZ, R0, RZ ;  /* 0x00000000ff09723e */ /* 0x001fe400048070ff */
[----:B------:R-:W3:Y:S04]  /*16350*/  LDL.LU R225, [R1+0xfc] ;  /* 0x0000fc0001e17983 */ /* 0x000ee80000300800 */
[----:B------:R-:W-:Y:S01]  /*16360*/  @!P4 STG.E.U8 desc[UR26][R32.64+0xa9], R13 ;  /* 0x0000a90d2000c986 */ /* 0x000fe2000c10111a */
[----:B------:R-:W-:-:S03]  /*16370*/  FMUL R0, R224, UR18 ;  /* 0x00000012e0007c20 */ /* 0x000fc60008400000 */
[----:B------:R-:W3:Y:S04]  /*16380*/  LDL.LU R224, [R1+0x100] ;  /* 0x0001000001e07983 */ /* 0x000ee80000300800 */
[----:B------:R0:W-:Y:S04]  /*16390*/  @!P6 STG.E.U8 desc[UR26][R30.64+0xa8], R5 ;  /* 0x0000a8051e00e986 */ /* 0x0001e8000c10111a */
[----:B------:R-:W-:Y:S04]  /*163a0*/  @!P0 STG.E.U8 desc[UR26][R30.64+0xa9], R7 ;  /* 0x0000a9071e008986 */ /* 0x000fe8000c10111a */
[----:B------:R1:W-:Y:S01]  /*163b0*/  @!P5 STG.E.U8 desc[UR26][R32.64+0xb0], R11 ;  /* 0x0000b00b2000d986 */ /* 0x0003e2000c10111a */
[----:B0-----:R-:W-:-:S02]  /*163c0*/  F2FP.SATFINITE.E4M3.F32.PACK_AB_MERGE_C R5, RZ, R2, RZ ;  /* 0x00000002ff05723e */ /* 0x001fc400048070ff */
[----:B-1----:R-:W-:Y:S01]  /*163d0*/  F2FP.SATFINITE.E4M3.F32.PACK_AB_MERGE_C R11, RZ, R0, RZ ;  /* 0x00000000ff0b723e */ /* 0x002fe200048070ff */
[----:B--2---:R-:W-:Y:S02]  /*163e0*/  FMUL R2, R227, UR18 ;  /* 0x00000012e3027c20 */ /* 0x004fe40008400000 */
[----:B------:R-:W2:Y:S01]  /*163f0*/  LDL.LU R227, [R1+0x104] ;  /* 0x0001040001e37983 */ /* 0x000ea20000300800 */
[----:B----4-:R-:W-:-:S03]  /*16400*/  FMUL R0, R226, UR18 ;  /* 0x00000012e2007c20 */ /* 0x010fc60008400000 */
[----:B------:R-:W4:Y:S01]  /*16410*/  LDL.LU R226, [R1+0x108] ;  /* 0x0001080001e27983 */ /* 0x000f220000300800 */
[C---:B------:R-:W-:Y:S02]  /*16420*/  ISETP.LT.OR P4, PT, R41.reuse, 0xb2, !P1 ;  /* 0x000000b22900780c */ /* 0x040fe40004f81670 */
[C---:B------:R-:W-:Y:S02]  /*16430*/  ISETP.LT.OR P0, PT, R41.reuse, 0xb2, !P2 ;  /* 0x000000b22900780c */ /* 0x040fe40005701670 */
[C---:B------:R-:W-:Y:S02]  /*16440*/  ISETP.LT.OR P6, PT, R41.reuse, 0xb1, !P2 ;  /* 0x000000b12900780c */ /* 0x040fe400057c1670 */
[----:B------:R-:W-:Y:S02]  /*16450*/  F2FP.SATFINITE.E4M3.F32.PACK_AB_MERGE_C R7, RZ, R3, RZ ;  /* 0x00000003ff07723e */ /* 0x000fe400048070ff */
[C---:B------:R-:W-:Y:S02]  /*16460*/  ISETP.LT.OR P5, PT, R41.reuse, 0xb9, !P1 ;  /* 0x000000b92900780c */ /* 0x040fe40004fa1670 */
[----:B------:R-:W-:-:S03]  /*16470*/  ISETP.LT.OR P1, PT, R41, 0xba, !P1 ;  /* 0x000000ba2900780c */ /* 0x000fc60004f21670 */
[----:B------:R0:W-:Y:S01]  /*16480*/  @!P4 STG.E.U8 desc[UR26][R32.64+0xb1], R9 ;  /* 0x0000b1092000c986 */ /* 0x0001e2000c10111a */
[----:B------:R-:W-:-:S03]  /*16490*/  F2FP.SATFINITE.E4M3.F32.PACK_AB_MERGE_C R13, RZ, R2, RZ ;  /* 0x00000002ff0d723e */ /* 0x000fc600048070ff */
[----:B------:R-:W-:Y:S01]  /*164a0*/  @!P0 STG.E.U8 desc[UR26][R30.64+0xb1], R7 ;  /* 0x0000b1071e008986 */ /* 0x000fe2000c10111a */
[----:B------:R-:W-:Y:S02]  /*164b0*/  ISETP.GE.AND P0, PT, R40, 0x81, PT ;  /* 0x000000812800780c */ /* 0x000fe40003f06270 */
[C---:B------:R-:W-:Y:S02]  /*164c0*/  ISETP.LT.OR P4, PT, R41.reuse, 0xb9, !P2 ;  /* 0x000000b92900780c */ /* 0x040fe40005781670 */
[----:B0-----:R-:W-:Y:S01]  /*164d0*/  F2FP.SATFINITE.E4M3.F32.PACK_AB_MERGE_C R9, RZ, R0, RZ ;  /* 0x00000000ff09723e */ /* 0x001fe200048070ff */
[----:B------:R0:W-:Y:S01]  /*164e0*/  @!P6 STG.E.U8 desc[UR26][R30.64+0xb0], R5 ;  /* 0x0000b0051e00e986 */ /* 0x0001e2000c10111a */
[C---:B------:R-:W-:Y:S02]  /*164f0*/  ISETP.LT.OR P2, PT, R41.reuse, 0xba, !P2 ;  /* 0x000000ba2900780c */ /* 0x040fe40005741670 */
[----:B------:R-:W-:Y:S01]  /*16500*/  ISETP.LT.OR P6, PT, R41, 0x1, !P0 ;  /* 0x000000012900780c */ /* 0x000fe200047c1670 */
[----:B---3--:R-:W-:-:S02]  /*16510*/  FMUL R0, R221, UR18 ;  /* 0x00000012dd007c20 */ /* 0x008fc40008400000 */
[----:B------:R-:W3:Y:S01]  /*16520*/  LDL.LU R221, [R1+0x10c] ;  /* 0x00010c0001dd7983 */ /* 0x000ee20000300800 */
[----:B------:R-:W-:-:S03]  /*16530*/  FMUL R2, R220, UR18 ;  /* 0x00000012dc027c20 */ /* 0x000fc60008400000 */
[----:B------:R-:W3:Y:S01]  /*16540*/  LDL.LU R220, [R1+0x110] ;  /* 0x0001100001dc7983 */ /* 0x000ee20000300800 */
[----:B0-----:R-:W-:Y:S01]  /*16550*/  F2FP.SATFINITE.E4M3.F32.PACK_AB_MERGE_C R5, RZ, R0, RZ ;  /* 0x00000000ff05723e */ /* 0x001fe200048070ff */
[----:B------:R-:W-:Y:S02]  /*16560*/  FMUL R3, R223, UR18 ;  /* 0x00000012df037c20 */ /* 0x000fe40008400000 */
[----:B------:R-:W3:Y:S01]  /*16570*/  LDL.LU R223, [R1+0x114] ;  /* 0x0001140001df7983 */ /* 0x000ee20000300800 */
[----:B------:R-:W-:-:S03]  /*16580*/  FMUL R0, R222, UR18 ;  /* 0x00000012de007c20 */ /* 0x000fc60008400000 */
[----:B------:R-:W3:Y:S01]  /*16590*/  LDL.LU R222, [R1+0x118] ;  /* 0x0001180001de7983 */ /* 0x000ee20000300800 */
[----:B------:R-:W-:Y:S01]  /*165a0*/  F2FP.SATFINITE.E4M3.F32.PACK_AB_MERGE_C R7, RZ, R2, RZ ;  /* 0x00000002ff07723e */ /* 0x000fe200048070ff */
[----:B------:R-:W-:Y:S02]  /*165b0*/  FMUL R2, R225, UR18 ;  /* 0x00000012e1027c20 */ /* 0x000fe40008400000 */
[----:B------:R0:W-:Y:S04]  /*165c0*/  @!P1 STG.E.U8 desc[UR26][R32.64+0xb9], R13 ;  /* 0x0000b90d20009986 */ /* 0x0001e8000c10111a */
[----:B------:R-:W3:Y:S04]  /*165d0*/  LDL.LU R225, [R1+0x11c] ;  /* 0x00011c0001e17983 */ /* 0x000ee80000300800 */
[----:B------:R1:W-:Y:S01]  /*165e0*/  @!P5 STG.E.U8 desc[UR26][R32.64+0xb8], R11 ;  /* 0x0000b80b2000d986 */ /* 0x0003e2000c10111a */
[----:B0-----:R-:W-:Y:S01]  /*165f0*/  F2FP.SATFINITE.E4M3.F32.PACK_AB_MERGE_C R13, RZ, R0, RZ ;  /* 0x00000000ff0d723e */ /* 0x001fe200048070ff */
[----:B------:R-:W-:-:S02]  /*16600*/  FMUL R0, R224, UR18 ;  /* 0x00000012e0007c20 */ /* 0x000fc40008400000 */
[----:B------:R-:W3:Y:S04]  /*16610*/  LDL.LU R224, [R1+0x120] ;  /* 0x0001200001e07983 */ /* 0x000ee80000300800 */
[----:B------:R-:W-:Y:S01]  /*16620*/  @!P4 STG.E.U8 desc[UR26][R30.64+0xb8], R9 ;  /* 0x0000b8091e00c986 */ /* 0x000fe2000c10111a */
[----:B-1----:R-:W-:-:S03]  /*16630*/  F2FP.SATFINITE.E4M3.F32.PACK_AB_MERGE_C R11, RZ, R3, RZ ;  /* 0x00000003ff0b723e */ /* 0x002fc600048070ff */
[----:B------:R-:W-:Y:S04]  /*16640*/  @!P2 STG.E.U8 desc[UR26][R30.64+0xb9], R5 ;  /* 0x0000b9051e00a986 */ /* 0x000fe8000c10111a */
[----:B------:R0:W-:Y:S02]  /*16650*/  @!P6 STG.E.U8 desc[UR26][R26.64], R7 ;  /* 0x000000071a00e986 */ /* 0x0001e4000c10111a */
[----:B0-----:R-:W-:Y:S01]  /*16660*/  F2FP.SATFINITE.E4M3.F32.PACK_AB_MERGE_C R7, RZ, R0, RZ ;  /* 0x00000000ff07723e */ /* 0x001fe200048070ff */
[----:B--2---:R-:W-:Y:S02]  /*16670*/  FMUL R3, R227, UR18 ;  /* 0x00000012e3037c20 */ /* 0x004fe40008400000 */
[----:B------:R-:W2:Y:S01]  /*16680*/  LDL.LU R227, [R1+0x124] ;  /* 0x0001240001e37983 */ /* 0x000ea20000300800 */
[----:B----4-:R-:W-:-:S03]  /*16690*/  FMUL R0, R226, UR18 ;  /* 0x00000012e2007c20 */ /* 0x010fc60008400000 */
[----:B------:R-:W4:Y:S01]  /*166a0*/  LDL.LU R226, [R1+0x128] ;  /* 0x0001280001e27983 */ /* 0x000f220000300800 */
[----:B------:R-:W-:Y:S02]  /*166b0*/  ISETP.LT.OR P5, PT, R41, 0x2, !P0 ;  /* 0x000000022900780c */ /* 0x000fe400047a1670 */
[----:B------:R-:W-:-:S04]  /*166c0*/  ISETP.GE.AND P1, PT, R40, 0x89, PT ;  /* 0x000000892800780c */ /* 0x000fc80003f26270 */
[C---:B------:R-:W-:Y:S02]  /*166d0*/  ISETP.LT.OR P6, PT, R41.reuse, 0x2, !P1 ;  /* 0x000000022900780c */ /* 0x040fe40004fc1670 */
[----:B------:R-:W-:Y:S02]  /*166e0*/  ISETP.LT.OR P4, PT, R41, 0x1, !P1 ;  /* 0x000000012900780c */ /* 0x000fe40004f81670 */
[----:B------:R-:W-:-:S03]  /*166f0*/  F2FP.SATFINITE.E4M3.F32.PACK_AB_MERGE_C R5, RZ, R2, RZ ;  /* 0x00000002ff05723e */ /* 0x000fc600048070ff */
[----:B------:R0:W-:Y:S01]  /*16700*/  @!P5 STG.E.U8 desc[UR26][R26.64+0x1], R11 ;  /* 0x0000010b1a00d986 */ /* 0x0001e2000c10111a */
[C---:B------:R-:W-:Y:S02]  /*16710*/  ISETP.LT.OR P5, PT, R41.reuse, 0x9, !P0 ;  /* 0x000000092900780c */ /* 0x040fe400047a1670 */
[C---:B------:R-:W-:Y:S02]  /*16720*/  ISETP.LT.OR P2, PT, R41.reuse, 0xa, !P0 ;  /* 0x0000000a2900780c */ /* 0x040fe40004741670 */
[----:B------:R-:W-:Y:S01]  /*16730*/  F2FP.SATFINITE.E4M3.F32.PACK_AB_MERGE_C R9, RZ, R3, RZ ;  /* 0x00000003ff09723e */ /* 0x000fe200048070ff */
[----:B------:R1:W-:Y:S01]  /*16740*/  @!P6 STG.E.U8 desc[UR26][R28.64+0x1], R5 ;  /* 0x000001051c00e986 */ /* 0x0003e2000c10111a */
[----:B0-----:R-:W-:Y:S02]  /*16750*/  F2FP.SATFINITE.E4M3.F32.PACK_AB_MERGE_C R11, RZ, R0, RZ ;  /* 0x00000000ff0b723e */ /* 0x001fe400048070ff */
[----:B------:R-:W-:Y:S01]  /*16760*/  ISETP.LT.OR P6, PT, R41, 0xa, !P1 ;  /* 0x0000000a2900780c */ /* 0x000fe20004fc1670 */
[----:B---3--:R-:W-:-:S02]  /*16770*/  FMUL R0, R221, UR18 ;  /* 0x00000012dd007c20 */ /* 0x008fc40008400000 */
[----:B------:R-:W3:Y:S01]  /*16780*/  LDL.LU R221, [R1+0x12c] ;  /* 0x00012c0001dd7983 */ /* 0x000ee20000300800 */
[----:B------:R-:W-:-:S03]  /*16790*/  FMUL R2, R220, UR18 ;  /* 0x00000012dc027c20 */ /* 0x000fc60008400000 */
[----:B------:R-:W3:Y:S01]  /*167a0*/  LDL.LU R220, [R1+0x130] ;  /* 0x0001300001dc7983 */ /* 0x000ee20000300800 */
[----:B-1----:R-:W-:Y:S01]  /*167b0*/  F2FP.SATFINITE.E4M3.F32.PACK_AB_MERGE_C R5, RZ, R0, RZ ;  /* 0x00000000ff05723e */ /* 0x002fe200048070ff */
[----:B------:R-:W-:Y:S02]  /*167c0*/  FMUL R3, R223, UR18 ;  /* 0x00000012df037c20 */ /* 0x000fe40008400000 */
[----:B------:R-:W3:Y:S01]  /*167d0*/  LDL.LU R223, [R1+0x134] ;  /* 0x0001340001df7983 */ /* 0x000ee20000300800 */
[----:B------:R-:W-:-:S03]  /*167e0*/  FMUL R4, R222, UR18 ;  /* 0x00000012de047c20 */ /* 0x000fc60008400000 */
[----:B------:R-:W3:Y:S04]  /*167f0*/  LDL.LU R222, [R1+0x138] ;  /* 0x0001380001de7983 */ /* 0x000ee80000300800 */
[----:B------:R-:W-:Y:S01]  /*16800*/  @!P4 STG.E.U8 desc[UR26][R28.64], R13 ;  /* 0x0000000d1c00c986 */ /* 0x000fe2000c10111a */
[----:B------:R-:W-:-:S03]  /*16810*/  FMUL R0, R225, UR18 ;  /* 0x00000012e1007c20 */ /* 0x000fc60008400000 */
[----:B------:R0:W-:Y:S04]  /*16820*/  @!P5 STG.E.U8 desc[UR26][R26.64+0x8], R7 ;  /* 0x000008071a00d986 */ /* 0x0001e8000c10111a */
[----:B------:R-:W3:Y:S04]  /*16830*/  LDL.LU R225, [R1+0x13c] ;  /* 0x00013c0001e17983 */ /* 0x000ee80000300800 */
[----:B------:R1:W-:Y:S01]  /*16840*/  @!P2 STG.E.U8 desc[UR26][R26.64+0x9], R9 ;  /* 0x000009091a00a986 */ /* 0x0003e2000c10111a */
[----:B0-----:R-:W-:Y:S01]  /*16850*/  F2FP.SATFINITE.E4M3.F32.PACK_AB_MERGE_C R7, RZ, R2, RZ ;  /* 0x00000002ff07723e */ /* 0x001fe200048070ff */
[----:B------:R-:W-:-:S02]  /*16860*/  FMUL R2, R224, UR18 ;  /* 0x00000012e0027c20 */ /* 0x000fc40008400000 */
[----:B------:R-:W3:Y:S04]  /*16870*/  LDL.LU R224, [R1+0x140] ;  /* 0x0001400001e07983 */ /* 0x000ee80000300800 */
[----:B------:R0:W-:Y:S01]  /*16880*/  @!P6 STG.E.U8 desc[UR26][R28.64+0x9], R5 ;  /* 0x000009051c00e986 */ /* 0x0001e2000c10111a */
[----:B-1----:R-:W-:Y:S02]  /*16890*/  F2FP.SATFINITE.E4M3.F32.PACK_AB_MERGE_C R9, RZ, R3, RZ ;  /* 0x00000003ff09723e */ /* 0x002fe400048070ff */
[----:B0-----:R-:W-:Y:S01]  /*168a0*/  F2FP.SATFINITE.E4M3.F32.PACK_AB_MERGE_C R5, RZ, R0, RZ ;  /* 0x00000000ff05723e */ /* 0x001fe200048070ff */
        /* <DEDUP_REMOVED lines=10> */
[----:B------:R1:W-:Y:S01]  /*16950*/  @!P5 STG.E.U8 desc[UR26][R26.64+0x10], R7 ;  /* 0x000010071a00d986 */ /* 0x0003e2000c10111a */
[----:B------:R-:W-:Y:S02]  /*16960*/  ISETP.LT.OR P5, PT, R41, 0x19, !P0 ;  /* 0x000000192900780c */ /* 0x000fe400047a1670 */
[----:B------:R-:W-:Y:S01]  /*16970*/  F2FP.SATFINITE.E4M3.F32.PACK_AB_MERGE_C R13, RZ, R4, RZ ;  /* 0x00000004ff0d723e */ /* 0x000fe200048070ff */
[----:B------:R3:W-:Y:S01]  /*16980*/  @!P2 STG.E.U8 desc[UR26][R26.64+0x11], R9 ;  /* 0x000011091a00a986 */ /* 0x0007e2000c10111a */
[----:B0-----:R-:W-:Y:S02]  /*16990*/  F2FP.SATFINITE.E4M3.F32.PACK_AB_MERGE_C R11, RZ, R0, RZ ;  /* 0x00000000ff0b723e */ /* 0x001fe400048070ff */
[----:B-1----:R-:W-:-:S03]  /*169a0*/  F2FP.SATFINITE.E4M3.F32.PACK_AB_MERGE_C R7, RZ, R2, RZ ;  /* 0x00000002ff07723e */ /* 0x002fc600048070ff */
[----:B------:R-:W-:Y:S01]  /*169b0*/  @!P4 STG.E.U8 desc[UR26][R28.64+0x10], R13 ;  /* 0x0000100d1c00c986 */ /* 0x000fe2000c10111a */
[----:B------:R-:W-:Y:S02]  /*169c0*/  ISETP.LT.OR P2, PT, R41, 0x1a, !P0 ;  /* 0x0000001a2900780c */ /* 0x000fe40004741670 */
[----:B---3--:R-:W-:Y:S01]  /*169d0*/  F2FP.SATFINITE.E4M3.F32.PACK_AB_MERGE_C R9, RZ, R3, RZ ;  /* 0x00000003ff09723e */ /* 0x008fe200048070ff */
[----:B------:R-:W-:Y:S01]  /*169e0*/  @!P6 STG.E.U8 desc[UR26][R28.64+0x11], R5 ;  /* 0x000011051c00e986 */ /* 0x000fe2000c10111a */
[----:B------:R-:W-:-:S03]  /*169f0*/  FMUL R2, R221, UR18 ;  /* 0x00000012dd027c20 */ /* 0x000fc60008400000 */
[----:B------:R-:W3:Y:S01]  /*16a00*/  LDL.LU R221, [R1+0x14c] ;  /* 0x00014c0001dd7983 */ /* 0x000ee20000300800 */
[----:B------:R-:W-:-:S03]  /*16a10*/  FMUL R0, R220, UR18 ;  /* 0x00000012dc007c20 */ /* 0x000fc60008400000 */
[----:B------:R-:W3:Y:S04]  /*16a20*/  LDL.LU R220, [R1+0x150] ;  /* 0x0001500001dc7983 */ /* 0x000ee80000300800 */
[----:B------:R0:W-:Y:S01]  /*16a30*/  @!P5 STG.E.U8 desc[UR26][R26.64+0x18], R7 ;  /* 0x000018071a00d986 */ /* 0x0001e2000c10111a */
[----:B------:R-:W-:-:S03]  /*16a40*/  FMUL R3, R223, UR18 ;  /* 0x00000012df037c20 */ /* 0x000fc60008400000 */
[----:B------:R-:W3:Y:S01]  /*16a50*/  LDL.LU R223, [R1+0x154] ;  /* 0x0001540001df7983 */ /* 0x000ee20000300800 */
[----:B0-----:R-:W-:Y:S01]  /*16a60*/  F2FP.SATFINITE.E4M3.F32.PACK_AB_MERGE_C R7, RZ, R0, RZ ;  /* 0x00000000ff07723e */ /* 0x001fe200048070ff */
[----:B------:R-:W-:Y:S02]  /*16a70*/  FMUL R0, R222, UR18 ;  /* 0x00000012de007c20 */ /* 0x000fe40008400000 */
[----:B------:R-:W3:Y:S01]  /*16a80*/  LDL.LU R222, [R1+0x158] ;  /* 0x0001580001de7983 */ /* 0x000ee20000300800 */
[----:B------:R-:W-:Y:S02]  /*16a90*/  F2FP.SATFINITE.E4M3.F32.PACK_AB_MERGE_C R5, RZ, R2, RZ ;  /* 0x00000002ff05723e */ /* 0x000fe400048070ff */
[----:B------:R-:W-:Y:S01]  /*16aa0*/  F2FP.SATFINITE.E4M3.F32.PACK_AB_MERGE_C R13, RZ, R0, RZ ;  /* 0x00000000ff0d723e */ /* 0x000fe200048070ff */
[----:B------:R-:W-:Y:S02]  /*16ab0*/  FMUL R0, R225, UR18 ;  /* 0x00000012e1007c20 */ /* 0x000fe40008400000 */
[----:B------:R-:W3:Y:S04]  /*16ac0*/  LDL.LU R225, [R1+0x15c] ;  /* 0x00015c0001e17983 */ /* 0x000ee80000300800 */
[----:B------:R0:W-:Y:S01]  /*16ad0*/  @!P2 STG.E.U8 desc[UR26][R26.64+0x19], R9 ;  /* 0x000019091a00a986 */ /* 0x0001e2000c10111a */
[----:B------:R-:W-:-:S03]  /*16ae0*/  FMUL R2, R224, UR18 ;  /* 0x00000012e0027c20 */ /* 0x000fc60008400000 */
[----:B------:R-:W3:Y:S01]  /*16af0*/  LDL.LU R224, [R1+0x160] ;  /* 0x0001600001e07983 */ /* 0x000ee20000300800 */
        /* <DEDUP_REMOVED lines=14> */
[----:B------:R-:W-:-:S03]  /*16be0*/  ISETP.LT.OR P5, PT, R41, 0x29, !P0 ;  /* 0x000000292900780c */ /* 0x000fc600047a1670 */
[----:B------:R3:W-:Y:S01]  /*16bf0*/  @!P2 STG.E.U8 desc[UR26][R26.64+0x21], R9 ;  /* 0x000021091a00a986 */ /* 0x0007e2000c10111a */
[----:B0-----:R-:W-:Y:S02]  /*16c00*/  F2FP.SATFINITE.E4M3.F32.PACK_AB_MERGE_C R5, RZ, R0, RZ ;  /* 0x00000000ff05723e */ /* 0x001fe400048070ff */
[----:B-1----:R-:W-:Y:S01]  /*16c10*/  F2FP.SATFINITE.E4M3.F32.PACK_AB_MERGE_C R7, RZ, R2, RZ ;  /* 0x00000002ff07723e */ /* 0x002fe200048070ff */
[----:B------:R-:W-:Y:S01]  /*16c20*/  @!P4 STG.E.U8 desc[UR26][R28.64+0x20], R13 ;  /* 0x0000200d1c00c986 */ /* 0x000fe2000c10111a */
[----:B------:R-:W-:Y:S01]  /*16c30*/  ISETP.LT.OR P2, PT, R41, 0x2a, !P0 ;  /* 0x0000002a2900780c */ /* 0x000fe20004741670 */
[----:B---3--:R-:W-:Y:S02]  /*16c40*/  FMUL R0, R221, UR18 ;  /* 0x00000012dd007c20 */ /* 0x008fe40008400000 */
[----:B------:R-:W3:Y:S01]  /*16c50*/  LDL.LU R221, [R1+0x16c] ;  /* 0x00016c0001dd7983 */ /* 0x000ee20000300800 */
[----:B------:R-:W-:-:S03]  /*16c60*/  FMUL R2, R220, UR18 ;  /* 0x00000012dc027c20 */ /* 0x000fc60008400000 */
[----:B------:R-:W3:Y:S01]  /*16c70*/  LDL.LU R220, [R1+0x170] ;  /* 0x0001700001dc7983 */ /* 0x000ee20000300800 */
[----:B------:R-:W-:-:S03]  /*16c80*/  ISETP.LT.OR P4, PT, R41, 0x29, !P1 ;  /* 0x000000292900780c */ /* 0x000fc60004f81670 */
[----:B------:R0:W-:Y:S01]  /*16c90*/  @!P6 STG.E.U8 desc[UR26][R28.64+0x21], R5 ;  /* 0x000021051c00e986 */ /* 0x0001e2000c10111a */
[C---:B------:R-:W-:Y:S02]  /*16ca0*/  ISETP.LT.OR P6, PT, R41.reuse, 0x2a, !P1 ;  /* 0x0000002a2900780c */ /* 0x040fe40004fc1670 */
[----:B------:R-:W-:Y:S01]  /*16cb0*/  F2FP.SATFINITE.E4M3.F32.PACK_AB_MERGE_C R9, RZ, R3, RZ ;  /* 0x00000003ff09723e */ /* 0x000fe200048070ff */
[----:B------:R1:W-:Y:S01]  /*16cc0*/  @!P5 STG.E.U8 desc[UR26][R26.64+0x28], R7 ;  /* 0x000028071a00d986 */ /* 0x0003e2000c10111a */
[----:B------:R-:W-:Y:S01]  /*16cd0*/  ISETP.LT.OR P5, PT, R41, 0x31, !P0 ;  /* 0x000000312900780c */ /* 0x000fe200047a1670 */
[----:B------:R-:W-:Y:S02]  /*16ce0*/  FMUL R3, R223, UR18 ;  /* 0x00000012df037c20 */ /* 0x000fe40008400000 */
[----:B------:R-:W3:Y:S01]  /*16cf0*/  LDL.LU R223, [R1+0x174] ;  /* 0x0001740001df7983 */ /* 0x000ee20000300800 */
[----:B0-----:R-:W-:Y:S01]  /*16d00*/  F2FP.SATFINITE.E4M3.F32.PACK_AB_MERGE_C R5, RZ, R0, RZ ;  /* 0x00000000ff05723e */ /* 0x001fe200048070ff */
[----:B------:R-:W-:-:S02]  /*16d10*/  FMUL R0, R222, UR18 ;  /* 0x00000012de007c20 */ /* 0x000fc40008400000 */
[----:B------:R-:W3:Y:S01]  /*16d20*/  LDL.LU R222, [R1+0x178] ;  /* 0x0001780001de7983 */ /* 0x000ee20000300800 */
[----:B------:R-:W-:Y:S02]  /*16d30*/  F2FP.SATFINITE.E4M3.F32.PACK_AB_MERGE_C R11, RZ, R4, RZ ;  /* 0x00000004ff0b723e */ /* 0x000fe400048070ff */
[----:B-1----:R-:W-:Y:S01]  /*16d40*/  F2FP.SATFINITE.E4M3.F32.PACK_AB_MERGE_C R7, RZ, R2, RZ ;  /* 0x00000002ff07723e */ /* 0x002fe200048070ff */
[----:B------:R-:W-:Y:S01]  /*16d50*/  FMUL R2, R225, UR18 ;  /* 0x00000012e1027c20 */ /* 0x000fe20008400000 */
[----:B------:R-:W-:Y:S01]  /*16d60*/  F2FP.SATFINITE.E4M3.F32.PACK_AB_MERGE_C R13, RZ, R0, RZ ;  /* 0x00000000ff0d723e */ /* 0x000fe200048070ff */
[----:B------:R-:W3:Y:S04]  /*16d70*/  LDL.LU R225, [R1+0x17c] ;  /* 0x00017c0001e17983 */ /* 0x000ee80000300800 */
[----:B------:R0:W-:Y:S01]  /*16d80*/  @!P2 STG.E.U8 desc[UR26][R26.64+0x29], R9 ;  /* 0x000029091a00a986 */ /* 0x0001e2000c10111a */
[----:B------:R-:W-:-:S03]  /*16d90*/  FMUL R0, R224, UR18 ;  /* 0x00000012e0007c20 */ /* 0x000fc60008400000 */
[----:B------:R-:W3:Y:S04]  /*16da0*/  LDL.LU R224, [R1+0x180] ;  /* 0x0001800001e07983 */ /* 0x000ee80000300800 */
[----:B------:R-:W-:Y:S01]  /*16db0*/  @!P4 STG.E.U8 desc[UR26][R28.64+0x28], R11 ;  /* 0x0000280b1c00c986 */ /* 0x000fe2000c10111a */
[----:B0-----:R-:W-:-:S03]  /*16dc0*/  F2FP.SATFINITE.E4M3.F32.PACK_AB_MERGE_C R9, RZ, R3, RZ ;  /* 0x00000003ff09723e */ /* 0x001fc600048070ff */
[----:B------:R-:W-:Y:S04]  /*16dd0*/  @!P6 STG.E.U8 desc[UR26][R28.64+0x29], R5 ;  /* 0x000029051c00e986 */ /* 0x000fe8000c10111a */
[----:B------:R0:W-:Y:S02]  /*16de0*/  @!P5 STG.E.U8 desc[UR26][R26.64+0x30], R7 ;  /* 0x000030071a00d986 */ /* 0x0001e4000c10111a */
        /* <DEDUP_REMOVED lines=8> */
[----:B------:R-:W-:Y:S02]  /*16e70*/  ISETP.LT.OR P5, PT, R41, 0x39, !P0 ;  /* 0x000000392900780c */ /* 0x000fe400047a1670 */
[----:B------:R-:W-:Y:S02]  /*16e80*/  F2FP.SATFINITE.E4M3.F32.PACK_AB_MERGE_C R5, RZ, R2, RZ ;  /* 0x00000002ff05723e */ /* 0x000fe400048070ff */
[----:B------:R-:W-:-:S03]  /*16e90*/  F2FP.SATFINITE.E4M3.F32.PACK_AB_MERGE_C R11, RZ, R0, RZ ;  /* 0x00000000ff0b723e */ /* 0x000fc600048070ff */
[----:B------:R0:W-:Y:S01]  /*16ea0*/  @!P2 STG.E.U8 desc[UR26][R26.64+0x31], R9 ;  /* 0x000031091a00a986 */ /* 0x0001e2000c10111a */
[----:B------:R-:W-:-:S03]  /*16eb0*/  ISETP.LT.OR P2, PT, R41, 0x3a, !P0 ;  /* 0x0000003a2900780c */ /* 0x000fc60004741670 */
[----:B------:R1:W-:Y:S01]  /*16ec0*/  @!P6 STG.E.U8 desc[UR26][R28.64+0x31], R5 ;  /* 0x000031051c00e986 */ /* 0x0003e2000c10111a */
[----:B------:R-:W-:Y:S02]  /*16ed0*/  ISETP.LT.OR P6, PT, R41, 0x3a, !P1 ;  /* 0x0000003a2900780c */ /* 0x000fe40004fc1670 */
[----:B0-----:R-:W-:Y:S01]  /*16ee0*/  F2FP.SATFINITE.E4M3.F32.PACK_AB_MERGE_C R9, RZ, R3, RZ ;  /* 0x00000003ff09723e */ /* 0x001fe200048070ff */
[----:B------:R-:W-:Y:S01]  /*16ef0*/  @!P4 STG.E.U8 desc[UR26][R28.64+0x30], R13 ;  /* 0x0000300d1c00c986 */ /* 0x000fe2000c10111a */
[----:B---3--:R-:W-:-:S03]  /*16f00*/  FMUL R0, R221, UR18 ;  /* 0x00000012dd007c20 */ /* 0x008fc60008400000 */
[----:B------:R-:W3:Y:S01]  /*16f10*/  LDL.LU R221, [R1+0x18c] ;  /* 0x00018c0001dd7983 */ /* 0x000ee20000300800 */
[----:B------:R-:W-:-:S03]  /*16f20*/  FMUL R2, R220, UR18 ;  /* 0x00000012dc027c20 */ /* 0x000fc60008400000 */
[----:B------:R-:W3:Y:S01]  /*16f30*/  LDL.LU R220, [R1+0x190] ;  /* 0x0001900001dc7983 */ /* 0x000ee20000300800 */
[----:B-1----:R-:W-:-:S03]  /*16f40*/  F2FP.SATFINITE.E4M3.F32.PACK_AB_MERGE_C R5, RZ, R0, RZ ;  /* 0x00000000ff05723e */ /* 0x002fc600048070ff */
[----:B------:R0:W-:Y:S01]  /*16f50*/  @!P5 STG.E.U8 desc[UR26][R26.64+0x38], R7 ;  /* 0x000038071a00d986 */ /* 0x0001e2000c10111a */
[----:B------:R-:W-:-:S03]  /*16f60*/  FMUL R3, R223, UR18 ;  /* 0x00000012df037c20 */ /* 0x000fc60008400000 */
[----:B------:R-:W3:Y:S01]  /*16f70*/  LDL.LU R223, [R1+0x194] ;  /* 0x0001940001df7983 */ /* 0x000ee20000300800 */
[----:B------:R-:W-:-:S03]  /*16f80*/  FMUL R4, R222, UR18 ;  /* 0x00000012de047c20 */ /* 0x000fc60008400000 */
[----:B------:R-:W3:Y:S01]  /*16f90*/  LDL.LU R222, [R1+0x198] ;  /* 0x0001980001de7983 */ /* 0x000ee20000300800 */
[----:B0-----:R-:W-:Y:S01]  /*16fa0*/  F2FP.SATFINITE.E4M3.F32.PACK_AB_MERGE_C R7, RZ, R2, RZ ;  /* 0x00000002ff07723e */ /* 0x001fe200048070ff */
[----:B------:R-:W-:Y:S02]  /*16fb0*/  FMUL R0, R225, UR18 ;  /* 0x00000012e1007c20 */ /* 0x000fe40008400000 */
[----:B------:R-:W3:Y:S04]  /*16fc0*/  LDL.LU R225, [R1+0x19c] ;  /* 0x00019c0001e17983 */ /* 0x000ee80000300800 */
[----:B------:R0:W-:Y:S01]  /*16fd0*/  @!P2 STG.E.U8 desc[UR26][R26.64+0x39], R9 ;  /* 0x000039091a00a986 */ /* 0x0001e2000c10111a */
[----:B------:R-:W-:-:S03]  /*16fe0*/  FMUL R2, R224, UR18 ;  /* 0x00000012e0027c20 */ /* 0x000fc60008400000 */
[----:B------:R-:W3:Y:S04]  /*16ff0*/  LDL.LU R224, [R1+0x1a0] ;  /* 0x0001a00001e07983 */ /* 0x000ee80000300800 */
[----:B------:R1:W-:Y:S01]  /*17000*/  @!P6 STG.E.U8 desc[UR26][R28.64+0x39], R5 ;  /* 0x000039051c00e986 */ /* 0x0003e2000c10111a */
[----:B0-----:R-:W-:Y:S02]  /*17010*/  F2FP.SATFINITE.E4M3.F32.PACK_AB_MERGE_C R9, RZ, R3, RZ ;  /* 0x00000003ff09723e */ /* 0x001fe400048070ff */
        /* <DEDUP_REMOVED lines=138> */
[----:B------:R-:W-:-:S03]  /*178c0*/  ISETP.LT.OR P2, PT, R41, 0x7a, !P0 ;  /* 0x0000007a2900780c */ /* 0x000fc60004741670 */
[----:B------:R-:W-:Y:S01]  /*178d0*/  @!P6 STG.E.U8 desc[UR26][R28.64+0x71], R5 ;  /* 0x000071051c00e986 */ /* 0x000fe2000c10111a */
[----:B---3--:R-:W-:-:S03]  /*178e0*/  FMUL R2, R221, UR18 ;  /* 0x00000012dd027c20 */ /* 0x008fc60008400000 */
[----:B------:R-:W3:Y:S01]  /*178f0*/  LDL.LU R221, [R1+0x20c] ;  /* 0x00020c0001dd7983 */ /* 0x000ee20000300800 */
[----:B------:R-:W-:Y:S01]  /*17900*/  FMUL R0, R220, UR18 ;  /* 0x00000012dc007c20 */ /* 0x000fe20008400000 */
[----:B------:R-:W-:Y:S02]  /*17910*/  F2FP.SATFINITE.E4M3.F32.PACK_AB_MERGE_C R9, RZ, R3, RZ ;  /* 0x00000003ff09723e */ /* 0x000fe400048070ff */
[----:B------:R0:W-:Y:S04]  /*17920*/  @!P5 STG.E.U8 desc[UR26][R26.64+0x78], R7 ;  /* 0x000078071a00d986 */ /* 0x0001e8000c10111a */
[----:B------:R-:W3:Y:S01]  /*17930*/  LDL.LU R220, [R1+0x210] ;  /* 0x0002100001dc7983 */ /* 0x000ee20000300800 */
[----:B------:R-:W-:Y:S01]  /*17940*/  FMUL R3, R223, UR18 ;  /* 0x00000012df037c20 */ /* 0x000fe20008400000 */
[----:B0-----:R-:W-:-:S02]  /*17950*/  F2FP.SATFINITE.E4M3.F32.PACK_AB_MERGE_C R7, RZ, R0, RZ ;  /* 0x00000000ff07723e */ /* 0x001fc400048070ff */
[----:B------:R-:W3:Y:S01]  /*17960*/  LDL.LU R223, [R1+0x214] ;  /* 0x0002140001df7983 */ /* 0x000ee20000300800 */
[----:B------:R-:W-:-:S03]  /*17970*/  FMUL R0, R222, UR18 ;  /* 0x00000012de007c20 */ /* 0x000fc60008400000 */
        /* <DEDUP_REMOVED lines=23> */
[----:B------:R-:W-:Y:S01]  /*17af0*/  @!P2 STG.E.U8 desc[UR26][R26.64+0x81], R9 ;  /* 0x000081091a00a986 */ /* 0x000fe2000c10111a */
[----:B0-----:R-:W-:Y:S02]  /*17b00*/  F2FP.SATFINITE.E4M3.F32.PACK_AB_MERGE_C R5, RZ, R0, RZ ;  /* 0x00000000ff05723e */ /* 0x001fe400048070ff */
[----:B-1----:R-:W-:Y:S01]  /*17b10*/  F2FP.SATFINITE.E4M3.F32.PACK_AB_MERGE_C R7, RZ, R2, RZ ;  /* 0x00000002ff07723e */ /* 0x002fe200048070ff */
[----:B------:R-:W-:Y:S01]  /*17b20*/  @!P4 STG.E.U8 desc[UR26][R28.64+0x80], R13 ;  /* 0x0000800d1c00c986 */ /* 0x000fe2000c10111a */
[----:B------:R-:W-:Y:S01]  /*17b30*/  ISETP.LT.OR P2, PT, R41, 0x8a, !P0 ;  /* 0x0000008a2900780c */ /* 0x000fe20004741670 */
[----:B---3--:R-:W-:Y:S02]  /*17b40*/  FMUL R0, R221, UR18 ;  /* 0x00000012dd007c20 */ /* 0x008fe40008400000 */
[----:B------:R0:W-:Y:S01]  /*17b50*/  @!P6 STG.E.U8 desc[UR26][R28.64+0x81], R5 ;  /* 0x000081051c00e986 */ /* 0x0001e2000c10111a */
[C---:B------:R-:W-:Y:S02]  /*17b60*/  ISETP.LT.OR P4, PT, R41.reuse, 0x89, !P1 ;  /* 0x000000892900780c */ /* 0x040fe40004f81670 */
[C---:B------:R-:W-:Y:S01]  /*17b70*/  ISETP.LT.OR P6, PT, R41.reuse, 0x8a, !P1 ;  /* 0x0000008a2900780c */ /* 0x040fe20004fc1670 */
[----:B------:R1:W-:Y:S01]  /*17b80*/  @!P5 STG.E.U8 desc[UR26][R26.64+0x88], R7 ;  /* 0x000088071a00d986 */ /* 0x0003e2000c10111a */
[----:B------:R-:W-:Y:S01]  /*17b90*/  ISETP.LT.OR P5, PT, R41, 0x91, !P0 ;  /* 0x000000912900780c */ /* 0x000fe200047a1670 */
[----:B------:R-:W-:-:S02]  /*17ba0*/  FMUL R2, R220, UR18 ;  /* 0x00000012dc027c20 */ /* 0x000fc40008400000 */
[----:B------:R-:W3:Y:S04]  /*17bb0*/  LDL.LU R221, [R1+0x22c] ;  /* 0x00022c0001dd7983 */ /* 0x000ee80000300800 */
[----:B------:R-:W3:Y:S01]  /*17bc0*/  LDL.LU R220, [R1+0x230] ;  /* 0x0002300001dc7983 */ /* 0x000ee20000300800 */
[----:B0-----:R-:W-:Y:S02]  /*17bd0*/  F2FP.SATFINITE.E4M3.F32.PACK_AB_MERGE_C R5, RZ, R0, RZ ;  /* 0x00000000ff05723e */ /* 0x001fe400048070ff */
[----:B------:R-:W-:Y:S01]  /*17be0*/  F2FP.SATFINITE.E4M3.F32.PACK_AB_MERGE_C R9, RZ, R3, RZ ;  /* 0x00000003ff09723e */ /* 0x000fe200048070ff */
[----:B------:R-:W-:Y:S01]  /*17bf0*/  FMUL R3, R223, UR18 ;  /* 0x00000012df037c20 */ /* 0x000fe20008400000 */
[----:B------:R-:W-:Y:S01]  /*17c00*/  F2FP.SATFINITE.E4M3.F32.PACK_AB_MERGE_C R11, RZ, R4, RZ ;  /* 0x00000004ff0b723e */ /* 0x000fe200048070ff */
[----:B------:R-:W3:Y:S01]  /*17c10*/  LDL.LU R223, [R1+0x234] ;  /* 0x0002340001df7983 */ /* 0x000ee20000300800 */
[----:B------:R-:W-:Y:S01]  /*17c20*/  FMUL R0, R222, UR18 ;  /* 0x00000012de007c20 */ /* 0x000fe20008400000 */
[----:B-1----:R-:W-:-:S02]  /*17c30*/  F2FP.SATFINITE.E4M3.F32.PACK_AB_MERGE_C R7, RZ, R2, RZ ;  /* 0x00000002ff07723e */ /* 0x002fc400048070ff */
[----:B------:R-:W3:Y:S02]  /*17c40*/  LDL.LU R222, [R1+0x238] ;  /* 0x0002380001de7983 */ /* 0x000ee40000300800 */
[----:B------:R-:W-:Y:S01]  /*17c50*/  F2FP.SATFINITE.E4M3.F32.PACK_AB_MERGE_C R13, RZ, R0, RZ ;  /* 0x00000000ff0d723e */ /* 0x000fe200048070ff */
[----:B------:R-:W-:Y:S01]  /*17c60*/  FMUL R2, R225, UR18 ;  /* 0x00000012e1027c20 */ /* 0x000fe20008400000 */
[----:B------:R0:W-:Y:S04]  /*17c70*/  @!P2 STG.E.U8 desc[UR26][R26.64+0x89], R9 ;  /* 0x000089091a00a986 */ /* 0x0001e8000c10111a */
[----:B------:R-:W3:Y:S01]  /*17c80*/  LDL.LU R225, [R1+0x23c] ;  /* 0x00023c0001e17983 */ /* 0x000ee20000300800 */
[----:B------:R-:W-:-:S03]  /*17c90*/  FMUL R0, R224, UR18 ;  /* 0x00000012e0007c20 */ /* 0x000fc60008400000 */
[----:B------:R-:W-:Y:S01]  /*17ca0*/  @!P4 STG.E.U8 desc[UR26][R28.64+0x88], R11 ;  /* 0x0000880b1c00c986 */ /* 0x000fe2000c10111a */
[----:B0-----:R-:W-:-:S03]  /*17cb0*/  F2FP.SATFINITE.E4M3.F32.PACK_AB_MERGE_C R9, RZ, R3, RZ ;  /* 0x00000003ff09723e */ /* 0x001fc600048070ff */
[----:B------:R-:W-:Y:S04]  /*17cc0*/  @!P6 STG.E.U8 desc[UR26][R28.64+0x89], R5 ;  /* 0x000089051c00e986 */ /* 0x000fe8000c10111a */
[----:B------:R0:W-:Y:S04]  /*17cd0*/  @!P5 STG.E.U8 desc[UR26][R26.64+0x90], R7 ;  /* 0x000090071a00d986 */ /* 0x0001e8000c10111a */
[----:B------:R-:W3:Y:S01]  /*17ce0*/  LDL.LU R224, [R1+0x240] ;  /* 0x0002400001e07983 */ /* 0x000ee20000300800 */
[----:B0-----:R-:W-:Y:S01]  /*17cf0*/  F2FP.SATFINITE.E4M3.F32.PACK_AB_MERGE_C R7, RZ, R0, RZ ;  /* 0x00000000ff07723e */ /* 0x001fe200048070ff */
[----:B--2---:R-:W-:-:S02]  /*17d00*/  FMUL R3, R227, UR18 ;  /* 0x00000012e3037c20 */ /* 0x004fc40008400000 */
[----:B------:R-:W2:Y:S01]  /*17d10*/  LDL.LU R227, [R1+0x244] ;  /* 0x0002440001e37983 */ /* 0x000ea20000300800 */
[----:B----4-:R-:W-:-:S03]  /*17d20*/  FMUL R0, R226, UR18 ;  /* 0x00000012e2007c20 */ /* 0x010fc60008400000 */
[----:B------:R-:W4:Y:S01]  /*17d30*/  LDL.LU R226, [R1+0x248] ;  /* 0x0002480001e27983 */ /* 0x000f220000300800 */
[C---:B------:R-:W-:Y:S02]  /*17d40*/  ISETP.LT.OR P2, PT, R41.reuse, 0x92, !P0 ;  /* 0x000000922900780c */ /* 0x040fe40004741670 */
[C---:B------:R-:W-:Y:S01]  /*17d50*/  ISETP.LT.OR P6, PT, R41.reuse, 0x92, !P1 ;  /* 0x000000922900780c */ /* 0x040fe20004fc1670 */
[----:B------:R-:W4:Y:S01]  /*17d60*/  LDL.LU R218, [R1+0x24c] ;  /* 0x00024c0001da7983 */ /* 0x000f220000300800 */
[----:B------:R-:W-:Y:S02]  /*17d70*/  F2FP.SATFINITE.E4M3.F32.PACK_AB_MERGE_C R5, RZ, R2, RZ ;  /* 0x00000002ff05723e */ /* 0x000fe400048070ff */
[C---:B------:R-:W-:Y:S02]  /*17d80*/  ISETP.LT.OR P4, PT, R41.reuse, 0x91, !P1 ;  /* 0x000000912900780c */ /* 0x040fe40004f81670 */
[----:B------:R-:W-:Y:S02]  /*17d90*/  F2FP.SATFINITE.E4M3.F32.PACK_AB_MERGE_C R11, RZ, R0, RZ ;  /* 0x00000000ff0b723e */ /* 0x000fe400048070ff */
[----:B------:R-:W-:-:S03]  /*17da0*/  ISETP.LT.OR P5, PT, R41, 0x99, !P0 ;  /* 0x000000992900780c */ /* 0x000fc600047a1670 */
[----:B------:R0:W-:Y:S01]  /*17db0*/  @!P2 STG.E.U8 desc[UR26][R26.64+0x91], R9 ;  /* 0x000091091a00a986 */ /* 0x0001e2000c10111a */
[----:B------:R-:W-:-:S03]  /*17dc0*/  ISETP.LT.OR P2, PT, R41, 0x9a, !P0 ;  /* 0x0000009a2900780c */ /* 0x000fc60004741670 */
[----:B------:R1:W-:Y:S01]  /*17dd0*/  @!P6 STG.E.U8 desc[UR26][R28.64+0x91], R5 ;  /* 0x000091051c00e986 */ /* 0x0003e2000c10111a */
[----:B------:R-:W-:-:S03]  /*17de0*/  ISETP.LT.OR P6, PT, R41, 0x9a, !P1 ;  /* 0x0000009a2900780c */ /* 0x000fc60004fc1670 */
[----:B------:R-:W-:Y:S01]  /*17df0*/  @!P4 STG.E.U8 desc[UR26][R28.64+0x90], R13 ;  /* 0x0000900d1c00c986 */ /* 0x000fe2000c10111a */
[----:B0-----:R-:W-:-:S03]  /*17e00*/  F2FP.SATFINITE.E4M3.F32.PACK_AB_MERGE_C R9, RZ, R3, RZ ;  /* 0x00000003ff09723e */ /* 0x001fc600048070ff */
[----:B------:R0:W-:Y:S04]  /*17e10*/  @!P5 STG.E.U8 desc[UR26][R26.64+0x98], R7 ;  /* 0x000098071a00d986 */ /* 0x0001e8000c10111a */
[----:B------:R0:W-:Y:S01]  /*17e20*/  @!P2 STG.E.U8 desc[UR26][R26.64+0x99], R9 ;  /* 0x000099091a00a986 */ /* 0x0001e2000c10111a */
[----:B---3--:R-:W-:-:S03]  /*17e30*/  FMUL R0, R221, UR18 ;  /* 0x00000012dd007c20 */ /* 0x008fc60008400000 */
[----:B------:R-:W3:Y:S01]  /*17e40*/  LDL.LU R221, [R1+0x250] ;  /* 0x0002500001dd7983 */ /* 0x000ee20000300800 */
[----:B------:R-:W-:-:S03]  /*17e50*/  FMUL R2, R220, UR18 ;  /* 0x00000012dc027c20 */ /* 0x000fc60008400000 */
[----:B------:R-:W3:Y:S01]  /*17e60*/  LDL.LU R220, [R1+0x254] ;  /* 0x0002540001dc7983 */ /* 0x000ee20000300800 */
[----:B-1----:R-:W-:Y:S01]  /*17e70*/  F2FP.SATFINITE.E4M3.F32.PACK_AB_MERGE_C R5, RZ, R0, RZ ;  /* 0x00000000ff05723e */ /* 0x002fe200048070ff */
[----:B------:R-:W-:Y:S02]  /*17e80*/  FMUL R3, R223, UR18 ;  /* 0x00000012df037c20 */ /* 0x000fe40008400000 */
[----:B------:R-:W3:Y:S01]  /*17e90*/  LDL.LU R223, [R1+0x258] ;  /* 0x0002580001df7983 */ /* 0x000ee20000300800 */
[----:B0-----:R-:W-:Y:S01]  /*17ea0*/  F2FP.SATFINITE.E4M3.F32.PACK_AB_MERGE_C R7, RZ, R2, RZ ;  /* 0x00000002ff07723e */ /* 0x001fe200048070ff */
[----:B------:R-:W-:Y:S01]  /*17eb0*/  FMUL R4, R222, UR18 ;  /* 0x00000012de047c20 */ /* 0x000fe20008400000 */
[----:B------:R-:W-:Y:S01]  /*17ec0*/  F2FP.SATFINITE.E4M3.F32.PACK_AB_MERGE_C R9, RZ, R3, RZ ;  /* 0x00000003ff09723e */ /* 0x000fe200048070ff */
[----:B------:R-:W3:Y:S01]  /*17ed0*/  LDL.LU R222, [R1+0x25c] ;  /* 0x00025c0001de7983 */ /* 0x000ee20000300800 */
[----:B------:R-:W-:-:S03]  /*17ee0*/  FMUL R0, R225, UR18 ;  /* 0x00000012e1007c20 */ /* 0x000fc60008400000 */
[----:B------:R0:W-:Y:S04]  /*17ef0*/  @!P6 STG.E.U8 desc[UR26][R28.64+0x99], R5 ;  /* 0x000099051c00e986 */ /* 0x0001e8000c10111a */
[----:B------:R-:W3:Y:S01]  /*17f00*/  LDL.LU R225, [R1+0x260] ;  /* 0x0002600001e17983 */ /* 0x000ee20000300800 */
[----:B0-----:R-:W-:Y:S01]  /*17f10*/  F2FP.SATFINITE.E4M3.F32.PACK_AB_MERGE_C R5, RZ, R0, RZ ;  /* 0x00000000ff05723e */ /* 0x001fe200048070ff */
[----:B------:R-:W-:Y:S02]  /*17f20*/  FMUL R2, R224, UR18 ;  /* 0x00000012e0027c20 */ /* 0x000fe40008400000 */
[----:B------:R-:W3:Y:S01]  /*17f30*/  LDL.LU R224, [R1+0x264] ;  /* 0x0002640001e07983 */ /* 0x000ee20000300800 */
[----:B--2---:R-:W-:-:S03]  /*17f40*/  FMUL R3, R227, UR18 ;  /* 0x00000012e3037c20 */ /* 0x004fc60008400000 */
        /* <DEDUP_REMOVED lines=13> */
[----:B------:R-:W-:Y:S01]  /*18020*/  F2FP.SATFINITE.E4M3.F32.PACK_AB_MERGE_C R13, RZ, R4, RZ ;  /* 0x00000004ff0d723e */ /* 0x000fe200048070ff */
[----:B------:R3:W-:Y:S01]  /*18030*/  @!P6 STG.E.U8 desc[UR26][R28.64+0xa1], R5 ;  /* 0x0000a1051c00e986 */ /* 0x0007e2000c10111a */
[----:B0-----:R-:W-:-:S03]  /*18040*/  F2FP.SATFINITE.E4M3.F32.PACK_AB_MERGE_C R9, RZ, R3, RZ ;  /* 0x00000003ff09723e */ /* 0x001fc600048070ff */
[----:B------:R-:W-:Y:S01]  /*18050*/  @!P4 STG.E.U8 desc[UR26][R28.64+0xa0], R13 ;  /* 0x0000a00d1c00c986 */ /* 0x000fe2000c10111a */
[----:B-1----:R-:W-:-:S03]  /*18060*/  F2FP.SATFINITE.E4M3.F32.PACK_AB_MERGE_C R7, RZ, R2, RZ ;  /* 0x00000002ff07723e */ /* 0x002fc600048070ff */
[----:B------:R-:W-:Y:S01]  /*18070*/  @!P2 STG.E.U8 desc[UR26][R26.64+0xa9], R9 ;  /* 0x0000a9091a00a986 */ /* 0x000fe2000c10111a */
[C---:B------:R-:W-:Y:S02]  /*18080*/  ISETP.LT.OR P4, PT, R41.reuse, 0xa9, !P1 ;  /* 0x000000a92900780c */ /* 0x040fe40004f81670 */
[C---:B------:R-:W-:Y:S01]  /*18090*/  ISETP.LT.OR P6, PT, R41.reuse, 0xaa, !P1 ;  /* 0x000000aa2900780c */ /* 0x040fe20004fc1670 */
[----:B------:R0:W-:Y:S01]  /*180a0*/  @!P5 STG.E.U8 desc[UR26][R26.64+0xa8], R7 ;  /* 0x0000a8071a00d986 */ /* 0x0001e2000c10111a */
[C---:B------:R-:W-:Y:S01]  /*180b0*/  ISETP.LT.OR P2, PT, R41.reuse, 0xb2, !P0 ;  /* 0x000000b22900780c */ /* 0x040fe20004741670 */
[----:B------:R-:W-:Y:S01]  /*180c0*/  FMUL R2, R218, UR18 ;  /* 0x00000012da027c20 */ /* 0x000fe20008400000 */
[----:B------:R-:W-:Y:S02]  /*180d0*/  ISETP.LT.OR P5, PT, R41, 0xb1, !P0 ;  /* 0x000000b12900780c */ /* 0x000fe400047a1670 */
[----:B------:R-:W-:Y:S01]  /*180e0*/  F2FP.SATFINITE.E4M3.F32.PACK_AB_MERGE_C R11, RZ, R0, RZ ;  /* 0x00000000ff0b723e */ /* 0x000fe200048070ff */
[----:B---3--:R-:W-:Y:S01]  /*180f0*/  FMUL R0, R221, UR18 ;  /* 0x00000012dd007c20 */ /* 0x008fe20008400000 */
[----:B------:R-:W-:Y:S01]  /*18100*/  FMUL R3, R220, UR18 ;  /* 0x00000012dc037c20 */ /* 0x000fe20008400000 */
[----:B------:R-:W-:-:S03]  /*18110*/  F2FP.SATFINITE.E4M3.F32.PACK_AB_MERGE_C R5, RZ, R2, RZ ;  /* 0x00000002ff05723e */ /* 0x000fc600048070ff */
[----:B0-----:R-:W-:Y:S02]  /*18120*/  F2FP.SATFINITE.E4M3.F32.PACK_AB_MERGE_C R7, RZ, R0, RZ ;  /* 0x00000000ff07723e */ /* 0x001fe400048070ff */
[----:B------:R-:W-:Y:S01]  /*18130*/  F2FP.SATFINITE.E4M3.F32.PACK_AB_MERGE_C R9, RZ, R3, RZ ;  /* 0x00000003ff09723e */ /* 0x000fe200048070ff */
[----:B------:R-:W-:Y:S01]  /*18140*/  FMUL R0, R223, UR18 ;  /* 0x00000012df007c20 */ /* 0x000fe20008400000 */
[----:B------:R-:W-:Y:S01]  /*18150*/  @!P4 STG.E.U8 desc[UR26][R28.64+0xa8], R11 ;  /* 0x0000a80b1c00c986 */ /* 0x000fe2000c10111a */
[----:B------:R-:W-:-:S03]  /*18160*/  ISETP.LT.OR P4, PT, R41, 0xb1, !P1 ;  /* 0x000000b12900780c */ /* 0x000fc60004f81670 */
[----:B------:R-:W-:Y:S01]  /*18170*/  @!P6 STG.E.U8 desc[UR26][R28.64+0xa9], R5 ;  /* 0x0000a9051c00e986 */ /* 0x000fe2000c10111a */
[----:B------:R-:W-:-:S03]  /*18180*/  ISETP.LT.OR P6, PT, R41, 0xb2, !P1 ;  /* 0x000000b22900780c */ /* 0x000fc60004fc1670 */
[----:B------:R0:W-:Y:S01]  /*18190*/  @!P2 STG.E.U8 desc[UR26][R26.64+0xb1], R9 ;  /* 0x0000b1091a00a986 */ /* 0x0001e2000c10111a */
[C---:B------:R-:W-:Y:S02]  /*181a0*/  ISETP.LT.OR P2, PT, R41.reuse, 0xb9, !P0 ;  /* 0x000000b92900780c */ /* 0x040fe40004741670 */
[C---:B------:R-:W-:Y:S01]  /*181b0*/  ISETP.LT.OR P0, PT, R41.reuse, 0xba, !P0 ;  /* 0x000000ba2900780c */ /* 0x040fe20004701670 */
[----:B------:R1:W-:Y:S01]  /*181c0*/  @!P5 STG.E.U8 desc[UR26][R26.64+0xb0], R7 ;  /* 0x0000b0071a00d986 */ /* 0x0003e2000c10111a */
[C---:B------:R-:W-:Y:S02]  /*181d0*/  ISETP.LT.OR P5, PT, R41.reuse, 0xb9, !P1 ;  /* 0x000000b92900780c */ /* 0x040fe40004fa1670 */
[----:B------:R-:W-:Y:S01]  /*181e0*/  F2FP.SATFINITE.E4M3.F32.PACK_AB_MERGE_C R13, RZ, R0, RZ ;  /* 0x00000000ff0d723e */ /* 0x000fe200048070ff */
[----:B------:R-:W-:Y:S01]  /*181f0*/  FMUL R0, R222, UR18 ;  /* 0x00000012de007c20 */ /* 0x000fe20008400000 */
[----:B------:R-:W-:Y:S01]  /*18200*/  ISETP.LT.OR P1, PT, R41, 0xba, !P1 ;  /* 0x000000ba2900780c */ /* 0x000fe20004f21670 */
[----:B------:R-:W-:-:S05]  /*18210*/  FMUL R2, R225, UR18 ;  /* 0x00000012e1027c20 */ /* 0x000fca0008400000 */
[----:B0-----:R-:W-:Y:S02]  /*18220*/  F2FP.SATFINITE.E4M3.F32.PACK_AB_MERGE_C R9, RZ, R2, RZ ;  /* 0x00000002ff09723e */ /* 0x001fe400048070ff */
[----:B-1----:R-:W-:Y:S01]  /*18230*/  F2FP.SATFINITE.E4M3.F32.PACK_AB_MERGE_C R7, RZ, R0, RZ ;  /* 0x00000000ff07723e */ /* 0x002fe200048070ff */
[----:B------:R-:W-:Y:S01]  /*18240*/  FMUL R3, R224, UR18 ;  /* 0x00000012e0037c20 */ /* 0x000fe20008400000 */
[----:B------:R0:W-:Y:S04]  /*18250*/  @!P4 STG.E.U8 desc[UR26][R28.64+0xb0], R13 ;  /* 0x0000b00d1c00c986 */ /* 0x0001e8000c10111a */
[----:B------:R-:W-:Y:S01]  /*18260*/  F2FP.SATFINITE.E4M3.F32.PACK_AB_MERGE_C R3, RZ, R3, RZ ;  /* 0x00000003ff03723e */ /* 0x000fe200048070ff */
[----:B------:R0:W-:Y:S04]  /*18270*/  @!P6 STG.E.U8 desc[UR26][R28.64+0xb1], R7 ;  /* 0x0000b1071c00e986 */ /* 0x0001e8000c10111a */
[----:B------:R0:W-:Y:S04]  /*18280*/  @!P2 STG.E.U8 desc[UR26][R26.64+0xb8], R9 ;  /* 0x0000b8091a00a986 */ /* 0x0001e8000c10111a */
[----:B------:R0:W-:Y:S01]  /*18290*/  @!P0 STG.E.U8 desc[UR26][R26.64+0xb9], R3 ;  /* 0x0000b9031a008986 */ /* 0x0001e2000c10111a */
[----:B--2---:R-:W-:-:S05]  /*182a0*/  FMUL R4, R227, UR18 ;  /* 0x00000012e3047c20 */ /* 0x004fca0008400000 */
[----:B------:R-:W-:-:S05]  /*182b0*/  F2FP.SATFINITE.E4M3.F32.PACK_AB_MERGE_C R11, RZ, R4, RZ ;  /* 0x00000004ff0b723e */ /* 0x000fca00048070ff */
[----:B------:R0:W-:Y:S01]  /*182c0*/  @!P5 STG.E.U8 desc[UR26][R28.64+0xb8], R11 ;  /* 0x0000b80b1c00d986 */ /* 0x0001e2000c10111a */
[----:B----4-:R-:W-:-:S05]  /*182d0*/  FMUL R5, R226, UR18 ;  /* 0x00000012e2057c20 */ /* 0x010fca0008400000 */
[----:B------:R-:W-:-:S05]  /*182e0*/  F2FP.SATFINITE.E4M3.F32.PACK_AB_MERGE_C R5, RZ, R5, RZ ;  /* 0x00000005ff05723e */ /* 0x000fca00048070ff */
[----:B------:R0:W-:Y:S02]  /*182f0*/  @!P1 STG.E.U8 desc[UR26][R28.64+0xb9], R5 ;  /* 0x0000b9051c009986 */ /* 0x0001e4000c10111a */
.L_x_421:
[----:B------:R-:W-:Y:S05]  /*18300*/  BSYNC B0 ;  /* 0x0000000000007941 */ /* 0x000fea0003800000 */
.L_x_35:
[----:B0-2--5:R-:W2:Y:S04]  /*18310*/  LDL.LU R3, [R1+0x278] ;  /* 0x0002780001037983 */ /* 0x025ea80000300800 */
[----:B------:R-:W2:Y:S01]  /*18320*/  LDL.LU R2, [R1+0x27c] ;  /* 0x00027c0001027983 */ /* 0x000ea20000300800 */
[----:B------:R-:W-:Y:S01]  /*18330*/  ULDC UR10, c[0x0][0xc] ;  /* 0x00000300000a7ab9 */ /* 0x000fe20000000800 */
[----:B------:R-:W-:Y:S01]  /*18340*/  ULDC UR11, c[0x0][0x10] ;  /* 0x00000400000b7ab9 */ /* 0x000fe20000000800 */
[----:B---34-:R-:W2:Y:S01]  /*18350*/  LDC R5, c[0x0][0x14] ;  /* 0x00000500ff057b82 */ /* 0x018ea20000000800 */
[----:B------:R-:W-:Y:S01]  /*18360*/  UIMAD.WIDE.U32 UR10, UR10, UR11, URZ ;  /* 0x0000000b0a0a72a5 */ /* 0x000fe2000f8e003f */
[----:B------:R-:W-:Y:S01]  /*18370*/  PRMT R0, RZ, 0x7610, R0 ;  /* 0x00007610ff007816 */ /* 0x000fe20000000000 */
[----:B------:R-:W-:-:S04]  /*18380*/  UMOV UR19, 0xffffffff ;  /* 0xffffffff00137882 */ /* 0x000fc80000000000 */
[----:B--2---:R-:W-:-:S04]  /*18390*/  IMAD.WIDE.U32 R2, R5, UR10, R2 ;  /* 0x0000000a05027c25 */ /* 0x004fc8000f8e0002 */
[----:B------:R-:W-:Y:S01]  /*183a0*/  IMAD R5, R5, UR11, RZ ;  /* 0x0000000b05057c24 */ /* 0x000fe2000f8e02ff */
[----:B------:R-:W-:Y:S01]  /*183b0*/  ULDC.64 UR10, c[0x0][0x650] ;  /* 0x00019400000a7ab9 */ /* 0x000fe20000000a00 */
[----:B------:R-:W-:Y:S01]  /*183c0*/  IMAD.MOV.U32 R11, RZ, RZ, R2 ;  /* 0x000000ffff0b7224 */ /* 0x000fe200078e0002 */
[----:B------:R-:W-:Y:S01]  /*183d0*/  ISETP.GE.U32.AND P0, PT, R2, UR10, PT ;  /* 0x0000000a02007c0c */ /* 0x000fe2000bf06070 */
[----:B------:R-:W-:Y:S02]  /*183e0*/  IMAD.IADD R13, R3, 0x1, R5 ;  /* 0x00000001030d7824 */ /* 0x000fe400078e0205 */
[----:B------:R-:W-:-:S03]  /*183f0*/  IMAD.MOV.U32 R2, RZ, RZ, -0x1 ;  /* 0xffffffffff027424 */ /* 0x000fc600078e00ff */
[----:B------:R0:W-:Y:S01]  /*18400*/  STL [R1+0x278], R13 ;  /* 0x0002780d01007387 */ /* 0x0001e20000100800 */
[----:B------:R-:W-:-:S03]  /*18410*/  ISETP.GE.U32.AND.EX P0, PT, R13, UR11, PT, P0 ;  /* 0x0000000b0d007c0c */ /* 0x000fc6000bf06100 */
[----:B------:R0:W-:Y:S04]  /*18420*/  STL [R1+0x27c], R11 ;  /* 0x00027c0b01007387 */ /* 0x0001e80000100800 */
[----:B------:R0:W-:Y:S06]  /*18430*/  STL [R1+0x284], R2 ;  /* 0x0002840201007387 */ /* 0x0001ec0000100800 */
[----:B------:R-:W-:Y:S05]  /*18440*/  @P0 BRA `(.L_x_422) ;  /* 0x0000000400740947 */ /* 0x000fea0003800000 */
[----:B------:R-:W2:Y:S01]  /*18450*/  S2R R8, SR_CTAID.X ;  /* 0x0000000000087919 */ /* 0x000ea20000002500 */
[----:B------:R-:W-:Y:S01]  /*18460*/  ULDC.64 UR20, c[0x0][0x628] ;  /* 0x00018a0000147ab9 */ /* 0x000fe20000000a00 */
[----:B------:R-:W3:Y:S01]  /*18470*/  LDC R9, c[0x0][0x144] ;  /* 0x00005100ff097b82 */ /* 0x000ee20000000800 */
[----:B------:R-:W-:Y:S01]  /*18480*/  ULDC UR6, c[0x0][0x150] ;  /* 0x0000540000067ab9 */ /* 0x000fe20000000800 */
[----:B------:R-:W4:Y:S01]  /*18490*/  S2R R12, SR_CTAID.Y ;  /* 0x00000000000c7919 */ /* 0x000f220000002600 */
[----:B------:R-:W-:Y:S01]  /*184a0*/  ISETP.NE.U32.AND P0, PT, RZ, UR20, PT ;  /* 0x00000014ff007c0c */ /* 0x000fe2000bf05070 */
[----:B------:R-:W-:Y:S01]  /*184b0*/  ULDC UR22, c[0x0][0x630] ;  /* 0x00018c0000167ab9 */ /* 0x000fe20000000800 */
[----:B------:R-:W-:Y:S02]  /*184c0*/  R2UR UR14, R11 ;  /* 0x000000000b0e72ca */ /* 0x000fe400000e0000 */
[----:B------:R-:W-:Y:S01]  /*184d0*/  ISETP.NE.AND.EX P0, PT, RZ, UR21, PT, P0 ;  /* 0x00000015ff007c0c */ /* 0x000fe2000bf05300 */
[----:B------:R-:W0:Y:S01]  /*184e0*/  LDC.64 R6, c[0x0][0x620] ;  /* 0x00018800ff067b82 */ /* 0x000e220000000a00 */
[----:B------:R-:W-:-:S02]  /*184f0*/  R2UR UR15, R13 ;  /* 0x000000000d0f72ca */ /* 0x000fc400000e0000 */
[----:B--2---:R-:W-:-:S05]  /*18500*/  I2FP.F32.U32 R0, R8 ;  /* 0x0000000800007245 */ /* 0x004fca0000201000 */
[----:B------:R-:W-:-:S06]  /*18510*/  FMUL R0, R0, UR6 ;  /* 0x0000000600007c20 */ /* 0x000fcc0008400000 */
[----:B------:R-:W2:Y:S01]  /*18520*/  F2I.U32.TRUNC.NTZ R0, R0 ;  /* 0x0000000000007305 */ /* 0x000ea2000020f000 */
[----:B----4-:R-:W-:Y:S05]  /*18530*/  @!P0 BRA `(.L_x_423) ;  /* 0x0000000000308947 */ /* 0x010fea0003800000 */
        /* <DEDUP_REMOVED lines=12> */
.L_x_423:
[----:B------:R-:W-:Y:S01]  /*18600*/  USHF.R.U64 UR19, UR14, UR22, UR15 ;  /* 0x000000160e137299 */ /* 0x000fe2000800120f */
[----:B------:R-:W4:Y:S01]  /*18610*/  LDC.64 R20, c[0x0][0x640] ;  /* 0x00019000ff147b82 */ /* 0x000f220000000a00 */
[----:B------:R-:W-:Y:S01]  /*18620*/  USHF.R.U32.HI UR6, URZ, UR22, UR15 ;  /* 0x000000163f067299 */ /* 0x000fe2000801160f */
[----:B--2---:R-:W-:Y:S02]  /*18630*/  IMAD.MOV R10, RZ, RZ, -R0 ;  /* 0x000000ffff0a7224 */ /* 0x004fe400078e0a00 */
[----:B0-----:R-:W-:Y:S01]  /*18640*/  IMAD.MOV.U32 R2, RZ, RZ, R11 ;  /* 0x000000ffff027224 */ /* 0x001fe200078e000b */
[----:B------:R-:W-:Y:S01]  /*18650*/  IADD3 R5, P0, RZ, -UR19, RZ ;  /* 0x80000013ff057c10 */ /* 0x000fe2000ff1e0ff */
[----:B---3--:R-:W-:Y:S02]  /*18660*/  IMAD R17, R9, R10, R8 ;  /* 0x0000000a09117224 */ /* 0x008fe400078e0208 */
[----:B------:R-:W0:Y:S02]  /*18670*/  LDC R4, c[0x0][0x618] ;  /* 0x00018600ff047b82 */ /* 0x000e240000000800 */
[----:B------:R-:W-:Y:S01]  /*18680*/  IMAD.X R3, RZ, RZ, ~UR6, P0 ;  /* 0x80000006ff037e24 */ /* 0x000fe200080e06ff */
[----:B------:R-:W-:-:S03]  /*18690*/  ULDC UR6, c[0x0][0x154] ;  /* 0x0000550000067ab9 */ /* 0x000fc60000000800 */
[-C--:B------:R-:W-:Y:S02]  /*186a0*/  IMAD R0, R3, R6.reuse, RZ ;  /* 0x0000000603007224 */ /* 0x080fe400078e02ff */
[----:B------:R-:W2:Y:S01]  /*186b0*/  LDC R14, c[0x0][0x608] ;  /* 0x00018200ff0e7b82 */ /* 0x000ea20000000800 */
[----:B------:R-:W-:Y:S02]  /*186c0*/  IMAD.MOV.U32 R3, RZ, RZ, R13 ;  /* 0x000000ffff037224 */ /* 0x000fe400078e000d */
[----:B------:R-:W-:-:S05]  /*186d0*/  IMAD.WIDE.U32 R2, R5, R6, R2 ;  /* 0x0000000605027225 */ /* 0x000fca00078e0002 */
[----:B------:R-:W3:Y:S01]  /*186e0*/  LDC R18, c[0x0][0x658] ;  /* 0x00019600ff127b82 */ /* 0x000ee20000000800 */
[----:B------:R-:W-:Y:S01]  /*186f0*/  IMAD R5, R5, R7, R0 ;  /* 0x0000000705057224 */ /* 0x000fe200078e0200 */
[----:B------:R-:W-:Y:S01]  /*18700*/  I2FP.F32.U32 R0, R12 ;  /* 0x0000000c00007245 */ /* 0x000fe20000201000 */
[----:B------:R-:W-:Y:S01]  /*18710*/  IMAD.MOV.U32 R7, RZ, RZ, 0x1 ;  /* 0x00000001ff077424 */ /* 0x000fe200078e00ff */
[----:B----4-:R-:W-:Y:S01]  /*18720*/  ISETP.NE.U32.AND P0, PT, R20, RZ, PT ;  /* 0x000000ff1400720c */ /* 0x010fe20003f05070 */
[----:B------:R-:W-:Y:S02]  /*18730*/  IMAD.IADD R3, R3, 0x1, R5 ;  /* 0x0000000103037824 */ /* 0x000fe400078e0205 */
[----:B------:R-:W-:Y:S01]  /*18740*/  FMUL R0, R0, UR6 ;  /* 0x0000000600007c20 */ /* 0x000fe20008400000 */
[----:B------:R-:W4:Y:S01]  /*18750*/  LDC R15, c[0x0][0x148] ;  /* 0x00005200ff0f7b82 */ /* 0x000f220000000800 */
[----:B------:R-:W-:Y:S01]  /*18760*/  ISETP.NE.AND.EX P0, PT, R21, RZ, PT, P0 ;  /* 0x000000ff1500720c */ /* 0x000fe20003f05300 */
[----:B------:R-:W-:Y:S01]  /*18770*/  IMAD.MOV.U32 R5, RZ, RZ, -0x1 ;  /* 0xffffffffff057424 */ /* 0x000fe200078e00ff */
[-CC-:B0-----:R-:W-:Y:S01]  /*18780*/  SHF.R.U64 R10, R2, R4.reuse, R3.reuse ;  /* 0x00000004020a7219 */ /* 0x181fe20000001203 */
[----:B------:R0:W0:Y:S01]  /*18790*/  F2I.U32.TRUNC.NTZ R13, R0 ;  /* 0x00000000000d7305 */ /* 0x000022000020f000 */
[----:B------:R-:W-:-:S03]  /*187a0*/  SHF.R.U32.HI R3, RZ, R4, R3 ;  /* 0x00000004ff037219 */ /* 0x000fc60000011603 */
[----:B------:R-:W0:Y:S01]  /*187b0*/  LDC R16, c[0x0][0x600] ;  /* 0x00018000ff107b82 */ /* 0x000e220000000800 */
[-CC-:B--2---:R-:W-:Y:S02]  /*187c0*/  SHF.R.U64 R8, R10, R14.reuse, R3.reuse ;  /* 0x0000000e0a087219 */ /* 0x184fe40000001203 */
[----:B------:R-:W-:-:S05]  /*187d0*/  SHF.R.U32.HI R3, RZ, R14, R3 ;  /* 0x0000000eff037219 */ /* 0x000fca0000011603 */
[----:B------:R-:W2:Y:S01]  /*187e0*/  LDC R22, c[0x0][0x648] ;  /* 0x00019200ff167b82 */ /* 0x000ea20000000800 */
[-CC-:B---3--:R-:W-:Y:S02]  /*187f0*/  SHF.R.U64 R11, R8, R18.reuse, R3.reuse ;  /* 0x00000012080b7219 */ /* 0x188fe40000001203 */
[-C--:B------:R-:W-:Y:S02]  /*18800*/  SHF.L.U32 R5, R5, R18.reuse, RZ ;  /* 0x0000001205057219 */ /* 0x080fe400000006ff */
[-C--:B------:R-:W-:Y:S01]  /*18810*/  SHF.R.U32.HI R3, RZ, R18.reuse, R3 ;  /* 0x00000012ff037219 */ /* 0x080fe20000011603 */
[----:B------:R-:W-:Y:S01]  /*18820*/  IMAD.MOV.U32 R2, RZ, RZ, R11 ;  /* 0x000000ffff027224 */ /* 0x000fe200078e000b */
[----:B------:R-:W-:Y:S01]  /*18830*/  SHF.L.U32 R42, R7, R18, RZ ;  /* 0x00000012072a7219 */ /* 0x000fe200000006ff */
[----:B------:R-:W3:Y:S01]  /*18840*/  LDC R23, c[0x0][0x638] ;  /* 0x00018e00ff177b82 */ /* 0x000ee20000000800 */
[----:B------:R-:W-:-:S07]  /*18850*/  LOP3.LUT R19, RZ, R5, RZ, 0x33, !PT ;  /* 0x00000005ff137212 */ /* 0x000fce00078e33ff */
[----:B------:R-:W0:Y:S01]  /*18860*/  LDC R24, c[0x0][0x610] ;  /* 0x00018400ff187b82 */ /* 0x000e220000000800 */
[----:B------:R-:W-:Y:S05]  /*18870*/  @!P0 BRA `(.L_x_424) ;  /* 0x0000000000288947 */ /* 0x000fea0003800000 */
[----:B0-----:R-:W0:Y:S02]  /*18880*/  LDC R0, c[0x0][0x64c] ;  /* 0x00019300ff007b82 */ /* 0x001e240000000800 */
[----:B0-----:R-:W-:-:S05]  /*18890*/  IADD3 R7, P0, R11, R0, RZ ;  /* 0x000000000b077210 */ /* 0x001fca0007f1e0ff */
        /* <DEDUP_REMOVED lines=8> */
.L_x_424:
[----:B0-2---:R-:W-:Y:S01]  /*18920*/  SHF.R.U64 R0, R2, R22, R3 ;  /* 0x0000001602007219 */ /* 0x005fe20000001203 */
[----:B------:R-:W-:Y:S01]  /*18930*/  VIADD R5, R16, 0xffffffff ;  /* 0xffffffff10057836 */ /* 0x000fe20000000000 */
[----:B------:R-:W-:Y:S01]  /*18940*/  LOP3.LUT R3, R8, R19, RZ, 0xc0, !PT ;  /* 0x0000001308037212 */ /* 0x000fe200078ec0ff */
[----:B------:R-:W-:Y:S02]  /*18950*/  IMAD.MOV R13, RZ, RZ, -R13 ;  /* 0x000000ffff0d7224 */ /* 0x000fe400078e0a0d */
[----:B------:R-:W-:Y:S02]  /*18960*/  IMAD.MOV R2, RZ, RZ, -R0 ;  /* 0x000000ffff027224 */ /* 0x000fe400078e0a00 */
[----:B------:R-:W-:Y:S01]  /*18970*/  IMAD R42, R42, R0, R3 ;  /* 0x000000002a2a7224 */ /* 0x000fe200078e0203 */
[----:B------:R-:W-:Y:S01]  /*18980*/  LOP3.LUT R3, R10, R5, RZ, 0xc0, !PT ;  /* 0x000000050a037212 */ /* 0x000fe200078ec0ff */
[----:B----4-:R-:W-:Y:S02]  /*18990*/  @P3 IMAD R17, R15, R13, R12 ;  /* 0x0000000d0f113224 */ /* 0x010fe400078e020c */
[----:B---3--:R-:W-:-:S02]  /*189a0*/  IMAD R0, R2, R23, R11 ;  /* 0x0000001702007224 */ /* 0x008fc400078e020b */
[----:B------:R-:W-:Y:S02]  /*189b0*/  IMAD.MOV.U32 R2, RZ, RZ, 0x1 ;  /* 0x00000001ff027424 */ /* 0x000fe400078e00ff */
[----:B------:R-:W-:Y:S02]  /*189c0*/  IMAD R42, R42, R24, R17 ;  /* 0x000000182a2a7224 */ /* 0x000fe400078e0211 */
[----:B------:R-:W-:Y:S01]  /*189d0*/  IMAD R3, R0, R16, R3 ;  /* 0x0000001000037224 */ /* 0x000fe200078e0203 */
[----:B------:R-:W-:-:S04]  /*189e0*/  PRMT R0, R2, 0x7610, R0 ;  /* 0x0000761002007816 */ /* 0x000fc80000000000 */
[----:B------:R-:W-:Y:S02]  /*189f0*/  SEL R2, R3, R42, !P3 ;  /* 0x0000002a03027207 */ /* 0x000fe40005800000 */
[----:B------:R-:W-:-:S03]  /*18a00*/  SEL R42, R42, R3, !P3 ;  /* 0x000000032a2a7207 */ /* 0x000fc60005800000 */
[----:B------:R2:W-:Y:S04]  /*18a10*/  STL [R1+0x284], R2 ;  /* 0x0002840201007387 */ /* 0x0005e80000100800 */
.L_x_422:
[----:B------:R-:W-:Y:S01]  /*18a20*/  UIADD3 UR5, UR9, UR5, URZ ;  /* 0x0000000509057290 */ /* 0x000fe2000fffe03f */
[----:B------:R3:W-:Y:S01]  /*18a30*/  STL [R1+0x280], R42 ;  /* 0x0002802a01007387 */ /* 0x0007e20000100800 */
[----:B------:R-:W-:Y:S02]  /*18a40*/  LOP3.LUT P0, RZ, R0, 0xff, RZ, 0xc0, !PT ;  /* 0x000000ff00ff7812 */ /* 0x000fe4000780c0ff */
[----:B------:R-:W-:Y:S02]  /*18a50*/  USHF.R.U32.HI UR6, URZ, 0x1, UR5 ;  /* 0x000000013f067899 */ /* 0x000fe40008011605 */
[----:B------:R-:W-:Y:S02]  /*18a60*/  UISETP.GT.U32.AND UP0, UPT, UR5, 0x1, UPT ;  /* 0x000000010500788c */ /* 0x000fe4000bf04070 */
[----:B------:R-:W-:Y:S02]  /*18a70*/  ULOP3.LUT UR6, UR6, 0x1, URZ, 0xc0, !UPT ;  /* 0x0000000106067892 */ /* 0x000fe4000f8ec03f */
[----:B------:R-:W-:-:S02]  /*18a80*/  UISETP.LT.U32.AND UP0, UPT, UR9, 0x2, UP0 ;  /* 0x000000020900788c */ /* 0x000fc40008701070 */
[----:B------:R-:W-:Y:S02]  /*18a90*/  UISETP.NE.U32.AND UP1, UPT, UR6, 0x1, UPT ;  /* 0x000000010600788c */ /* 0x000fe4000bf25070 */
[----:B------:R-:W-:Y:S02]  /*18aa0*/  USEL UR10, URZ, 0x1, !UP0 ;  /* 0x000000013f0a7887 */ /* 0x000fe4000c000000 */
[----:B------:R-:W-:Y:S02]  /*18ab0*/  UISETP.GT.U32.AND UP1, UPT, UR9, 0x1, !UP1 ;  /* 0x000000010900788c */ /* 0x000fe4000cf24070 */
[----:B------:R-:W-:Y:S02]  /*18ac0*/  ULOP3.LUT UR5, UR5, 0x1, URZ, 0xc0, !UPT ;  /* 0x0000000105057892 */ /* 0x000fe4000f8ec03f */
[----:B------:R-:W-:-:S04]  /*18ad0*/  USEL UR6, URZ, 0x1, !UP1 ;  /* 0x000000013f067887 */ /* 0x000fc8000c800000 */
[----:B------:R-:W-:Y:S01]  /*18ae0*/  ULOP3.LUT UR4, UR6, UR4, UR10, 0x96, !UPT ;  /* 0x0000000406047292 */ /* 0x000fe2000f8e960a */
[----:B---3--:R-:W-:Y:S11]  /*18af0*/  @P0 BRA `(.L_x_425) ;  /* 0xfffffe8400f00947 */ /* 0x008ff6000383ffff */
[----:B------:R-:W-:Y:S05]  /*18b00*/  EXIT ;  /* 0x000000000000794d */ /* 0x000fea0003800000 */
.L_x_7:
[----:B0-----:R-:W2:Y:S01]  /*18b10*/  LDL R16, [R1+0x27c] ;  /* 0x00027c0001107983 */ /* 0x001ea20000100800 */
[----:B------:R-:W-:-:S03]  /*18b20*/  ULDC.64 UR4, c[0x0][0x650] ;  /* 0x0001940000047ab9 */ /* 0x000fc60000000a00 */
[----:B------:R-:W3:Y:S01]  /*18b30*/  LDL R20, [R1+0x278] ;  /* 0x0002780001147983 */ /* 0x000ee20000100800 */
[----:B------:R-:W-:Y:S01]  /*18b40*/  PRMT R0, RZ, 0x7610, R0 ;  /* 0x00007610ff007816 */ /* 0x000fe20000000000 */
[----:B------:R-:W-:Y:S02]  /*18b50*/  IMAD.MOV.U32 R4, RZ, RZ, -0x1 ;  /* 0xffffffffff047424 */ /* 0x000fe400078e00ff */
[----:B------:R-:W-:Y:S02]  /*18b60*/  IMAD.MOV.U32 R5, RZ, RZ, -0x1 ;  /* 0xffffffffff057424 */ /* 0x000fe400078e00ff */
[----:B------:R-:W-:Y:S01]  /*18b70*/  IMAD.MOV.U32 R6, RZ, RZ, -0x1 ;  /* 0xffffffffff067424 */ /* 0x000fe200078e00ff */
[----:B--2---:R-:W-:-:S04]  /*18b80*/  ISETP.GE.U32.AND P0, PT, R16, UR4, PT ;  /* 0x0000000410007c0c */ /* 0x004fc8000bf06070 */
[----:B---3--:R-:W-:-:S13]  /*18b90*/  ISETP.GE.U32.AND.EX P0, PT, R20, UR5, PT, P0 ;  /* 0x0000000514007c0c */ /* 0x008fda000bf06100 */
[----:B------:R-:W-:Y:S05]  /*18ba0*/  @P0 BRA `(.L_x_426) ;  /* 0x0000000400300947 */ /* 0x000fea0003800000 */
[----:B------:R-:W0:Y:S01]  /*18bb0*/  LDC.64 R14, c[0x0][0x628] ;  /* 0x00018a00ff0e7b82 */ /* 0x000e220000000a00 */
[----:B------:R-:W-:Y:S02]  /*18bc0*/  IMAD.MOV.U32 R8, RZ, RZ, R16 ;  /* 0x000000ffff087224 */ /* 0x000fe400078e0010 */
[----:B------:R-:W-:-:S05]  /*18bd0*/  IMAD.MOV.U32 R9, RZ, RZ, R20 ;  /* 0x000000ffff097224 */ /* 0x000fca00078e0014 */
[----:B------:R-:W1:Y:S08]  /*18be0*/  LDC R10, c[0x0][0x630] ;  /* 0x00018c00ff0a7b82 */ /* 0x000e700000000800 */
[----:B------:R-:W2:Y:S01]  /*18bf0*/  LDC.64 R18, c[0x0][0x620] ;  /* 0x00018800ff127b82 */ /* 0x000ea20000000a00 */
[----:B0-----:R-:W-:-:S04]  /*18c00*/  ISETP.NE.U32.AND P0, PT, R14, RZ, PT ;  /* 0x000000ff0e00720c */ /* 0x001fc80003f05070 */
[----:B------:R-:W-:-:S13]  /*18c10*/  ISETP.NE.AND.EX P0, PT, R15, RZ, PT, P0 ;  /* 0x000000ff0f00720c */ /* 0x000fda0003f05300 */
[----:B-12---:R-:W-:Y:S05]  /*18c20*/  @!P0 BRA `(.L_x_427) ;  /* 0x0000000000288947 */ /* 0x006fea0003800000 */
[----:B------:R-:W0:Y:S02]  /*18c30*/  LDC R0, c[0x0][0x634] ;  /* 0x00018d00ff007b82 */ /* 0x000e240000000800 */
        /* <DEDUP_REMOVED lines=9> */
.L_x_427:
[----:B------:R-:W0:Y:S01]  /*18cd0*/  LDC.64 R22, c[0x0][0x640] ;  /* 0x00019000ff167b82 */ /* 0x000e220000000a00 */
[-CC-:B------:R-:W-:Y:S01]  /*18ce0*/  SHF.R.U64 R14, R8, R10.reuse, R9.reuse ;  /* 0x0000000a080e7219 */ /* 0x180fe20000001209 */
[----:B------:R-:W-:Y:S01]  /*18cf0*/  IMAD.MOV.U32 R4, RZ, RZ, R16 ;  /* 0x000000ffff047224 */ /* 0x000fe200078e0010 */
[----:B------:R-:W-:Y:S02]  /*18d00*/  SHF.R.U32.HI R0, RZ, R10, R9 ;  /* 0x0000000aff007219 */ /* 0x000fe40000011609 */
[----:B------:R-:W-:-:S03]  /*18d10*/  IADD3 R7, P0, RZ, -R14, RZ ;  /* 0x8000000eff077210 */ /* 0x000fc60007f1e0ff */
[----:B------:R-:W1:Y:S02]  /*18d20*/  LDC R6, c[0x0][0x618] ;  /* 0x00018600ff067b82 */ /* 0x000e640000000800 */
[----:B------:R-:W-:-:S04]  /*18d30*/  IMAD.X R5, RZ, RZ, ~R0, P0 ;  /* 0x000000ffff057224 */ /* 0x000fc800000e0e00 */
[-C--:B------:R-:W-:Y:S02]  /*18d40*/  IMAD R0, R5, R18.reuse, RZ ;  /* 0x0000001205007224 */ /* 0x080fe400078e02ff */
[----:B------:R-:W2:Y:S01]  /*18d50*/  LDC R8, c[0x0][0x608] ;  /* 0x00018200ff087b82 */ /* 0x000ea20000000800 */
[----:B------:R-:W-:Y:S02]  /*18d60*/  IMAD.MOV.U32 R5, RZ, RZ, R20 ;  /* 0x000000ffff057224 */ /* 0x000fe400078e0014 */
[----:B------:R-:W-:-:S05]  /*18d70*/  IMAD.WIDE.U32 R4, R7, R18, R4 ;  /* 0x0000001207047225 */ /* 0x000fca00078e0004 */
[----:B------:R-:W3:Y:S01]  /*18d80*/  LDC R21, c[0x0][0x658] ;  /* 0x00019600ff157b82 */ /* 0x000ee20000000800 */
[----:B------:R-:W-:Y:S01]  /*18d90*/  IMAD R7, R7, R19, R0 ;  /* 0x0000001307077224 */ /* 0x000fe200078e0200 */
[----:B0-----:R-:W-:-:S03]  /*18da0*/  ISETP.NE.U32.AND P0, PT, R22, RZ, PT ;  /* 0x000000ff1600720c */ /* 0x001fc60003f05070 */
[----:B------:R-:W-:Y:S01]  /*18db0*/  IMAD.IADD R5, R5, 0x1, R7 ;  /* 0x0000000105057824 */ /* 0x000fe200078e0207 */
[----:B------:R-:W-:Y:S02]  /*18dc0*/  ISETP.NE.AND.EX P0, PT, R23, RZ, PT, P0 ;  /* 0x000000ff1700720c */ /* 0x000fe40003f05300 */
[----:B------:R-:W0:Y:S02]  /*18dd0*/  LDC R18, c[0x0][0x600] ;  /* 0x00018000ff127b82 */ /* 0x000e240000000800 */
[-CC-:B-1----:R-:W-:Y:S01]  /*18de0*/  SHF.R.U64 R10, R4, R6.reuse, R5.reuse ;  /* 0x00000006040a7219 */ /* 0x182fe20000001205 */
[----:B------:R-:W-:Y:S01]  /*18df0*/  IMAD.MOV.U32 R4, RZ, RZ, -0x1 ;  /* 0xffffffffff047424 */ /* 0x000fe200078e00ff */
[----:B------:R-:W-:-:S04]  /*18e00*/  SHF.R.U32.HI R5, RZ, R6, R5 ;  /* 0x00000006ff057219 */ /* 0x000fc80000011605 */
[----:B------:R-:W1:Y:S01]  /*18e10*/  LDC R19, c[0x0][0x648] ;  /* 0x00019200ff137b82 */ /* 0x000e620000000800 */
[-CC-:B--2---:R-:W-:Y:S02]  /*18e20*/  SHF.R.U64 R17, R10, R8.reuse, R5.reuse ;  /* 0x000000080a117219 */ /* 0x184fe40000001205 */
[----:B------:R-:W-:-:S05]  /*18e30*/  SHF.R.U32.HI R0, RZ, R8, R5 ;  /* 0x00000008ff007219 */ /* 0x000fca0000011605 */
[----:B------:R-:W2:Y:S01]  /*18e40*/  LDC R20, c[0x0][0x638] ;  /* 0x00018e00ff147b82 */ /* 0x000ea20000000800 */
[-C--:B---3--:R-:W-:Y:S02]  /*18e50*/  SHF.L.U32 R4, R4, R21.reuse, RZ ;  /* 0x0000001504047219 */ /* 0x088fe400000006ff */
[-CC-:B------:R-:W-:Y:S02]  /*18e60*/  SHF.R.U64 R16, R17, R21.reuse, R0.reuse ;  /* 0x0000001511107219 */ /* 0x180fe40000001200 */
[----:B------:R-:W-:Y:S01]  /*18e70*/  SHF.R.U32.HI R5, RZ, R21, R0 ;  /* 0x00000015ff057219 */ /* 0x000fe20000011600 */
[----:B------:R-:W-:Y:S01]  /*18e80*/  IMAD.MOV.U32 R0, RZ, RZ, 0x1 ;  /* 0x00000001ff007424 */ /* 0x000fe200078e00ff */
[----:B------:R-:W-:Y:S01]  /*18e90*/  LOP3.LUT R24, RZ, R4, RZ, 0x33, !PT ;  /* 0x00000004ff187212 */ /* 0x000fe200078e33ff */
[----:B------:R-:W3:Y:S01]  /*18ea0*/  LDC R25, c[0x0][0x610] ;  /* 0x00018400ff197b82 */ /* 0x000ee20000000800 */
[----:B------:R-:W-:Y:S01]  /*18eb0*/  IMAD.MOV.U32 R4, RZ, RZ, R16 ;  /* 0x000000ffff047224 */ /* 0x000fe200078e0010 */
[----:B------:R-:W-:Y:S06]  /*18ec0*/  @!P0 BRA `(.L_x_428) ;  /* 0x0000000000288947 */ /* 0x000fec0003800000 */
        /* <DEDUP_REMOVED lines=10> */
.L_x_428:
[----:B-1----:R-:W-:Y:S01]  /*18f70*/  SHF.R.U64 R3, R4, R19, R5 ;  /* 0x0000001304037219 */ /* 0x002fe20000001205 */
[----:B0-----:R-:W-:Y:S01]  /*18f80*/  VIADD R7, R18, 0xffffffff ;  /* 0xffffffff12077836 */ /* 0x001fe20000000000 */
[----:B------:R-:W-:Y:S01]  /*18f90*/  SHF.L.U32 R4, R0, R21, RZ ;  /* 0x0000001500047219 */ /* 0x000fe200000006ff */
[----:B------:R-:W-:Y:S01]  /*18fa0*/  @P3 IMAD R11, R13, R12, R2 ;  /* 0x0000000c0d0b3224 */ /* 0x000fe200078e0202 */
[----:B------:R-:W-:Y:S01]  /*18fb0*/  LOP3.LUT R0, R17, R24, RZ, 0xc0, !PT ;  /* 0x0000001811007212 */ /* 0x000fe200078ec0ff */
[----:B------:R-:W-:Y:S02]  /*18fc0*/  IMAD.MOV R5, RZ, RZ, -R3 ;  /* 0x000000ffff057224 */ /* 0x000fe400078e0a03 */
[----:B------:R-:W-:Y:S02]  /*18fd0*/  IMAD.MOV.U32 R2, RZ, RZ, 0x1 ;  /* 0x00000001ff027424 */ /* 0x000fe400078e00ff */
[----:B------:R-:W-:Y:S01]  /*18fe0*/  IMAD R4, R4, R3, R0 ;  /* 0x0000000304047224 */ /* 0x000fe200078e0200 */
[----:B------:R-:W-:Y:S01]  /*18ff0*/  LOP3.LUT R3, R10, R7, RZ, 0xc0, !PT ;  /* 0x000000070a037212 */ /* 0x000fe200078ec0ff */
[----:B--2---:R-:W-:-:S02]  /*19000*/  IMAD R0, R5, R20, R16 ;  /* 0x0000001405007224 */ /* 0x004fc400078e0210 */
[----:B---3--:R-:W-:Y:S02]  /*19010*/  IMAD R4, R4, R25, R11 ;  /* 0x0000001904047224 */ /* 0x008fe400078e020b */
[----:B------:R-:W-:Y:S01]  /*19020*/  IMAD R3, R0, R18, R3 ;  /* 0x0000001200037224 */ /* 0x000fe200078e0203 */
[----:B------:R-:W-:Y:S01]  /*19030*/  PRMT R0, R2, 0x7610, R0 ;  /* 0x0000761002007816 */ /* 0x000fe20000000000 */
[----:B------:R-:W-:-:S03]  /*19040*/  IMAD.MOV.U32 R6, RZ, RZ, R14 ;  /* 0x000000ffff067224 */ /* 0x000fc600078e000e */
[----:B------:R-:W-:Y:S02]  /*19050*/  SEL R5, R3, R4, !P3 ;  /* 0x0000000403057207 */ /* 0x000fe40005800000 */
[----:B------:R-:W-:-:S07]  /*19060*/  SEL R4, R4, R3, !P3 ;  /* 0x0000000304047207 */ /* 0x000fce0005800000 */
.L_x_426:
[----:B------:R-:W-:-:S08]  /*19070*/  NOP ;  /* 0x0000000000007918 */ /* 0x000fd00000000000 */
[----:B------:R-:W0:-:S00]  /*19080*/  USETMAXREG.DEALLOC.CTAPOOL 0x28 ;  /* 0x00000028000079c8 */ /* 0x000e0000080e0500 */
[----:B------:R-:W-:-:S13]  /*19090*/  ISETP.NE.AND P0, PT, RZ, UR6, PT ;  /* 0x00000006ff007c0c */ /* 0x000fda000bf05270 */
[----:B------:R-:W-:Y:S05]  /*190a0*/  @P0 EXIT ;  /* 0x000000000000094d */ /* 0x000fea0003800000 */
[----:B0-----:R-:W-:Y:S01]  /*190b0*/  LOP3.LUT P0, RZ, R0, 0xff, RZ, 0xc0, !PT ;  /* 0x000000ff00ff7812 */ /* 0x001fe2000780c0ff */
[----:B------:R-:W-:Y:S02]  /*190c0*/  IMAD.MOV.U32 R13, RZ, RZ, 0x1 ;  /* 0x00000001ff0d7424 */ /* 0x000fe400078e00ff */
[----:B------:R-:W-:-:S10]  /*190d0*/  IMAD.MOV.U32 R12, RZ, RZ, RZ ;  /* 0x000000ffff0c7224 */ /* 0x000fd400078e00ff */
[----:B------:R-:W-:Y:S05]  /*190e0*/  @!P0 BRA `(.L_x_429) ;  /* 0x0000000c00888947 */ /* 0x000fea0003800000 */
[----:B------:R-:W0:Y:S01]  /*190f0*/  LDC R0, c[0x0][0x28c] ;  /* 0x0000a300ff007b82 */ /* 0x000e220000000800 */
[----:B------:R-:W1:Y:S01]  /*19100*/  S2R R10, SR_CgaCtaId ;  /* 0x00000000000a7919 */ /* 0x000e620000008800 */
[----:B------:R-:W-:Y:S01]  /*19110*/  ULDC UR5, c[0x0][0x658] ;  /* 0x0001960000057ab9 */ /* 0x000fe20000000800 */
[----:B------:R-:W-:Y:S01]  /*19120*/  UMOV UR6, 0xffffffff ;  /* 0xffffffff00067882 */ /* 0x000fe20000000000 */
[----:B------:R-:W-:Y:S01]  /*19130*/  UMOV UR9, 0x1 ;  /* 0x0000000100097882 */ /* 0x000fe20000000000 */
[----:B------:R-:W-:Y:S01]  /*19140*/  USHF.L.U32 UR10, UR6, UR5, URZ ;  /* 0x00000005060a7299 */ /* 0x000fe2000800063f */
[----:B------:R-:W-:Y:S01]  /*19150*/  BSSY B0, `(.L_x_429) ;  /* 0x00000db000007945 */ /* 0x000fe20003800000 */
[----:B------:R-:W-:Y:S01]  /*19160*/  ULDC UR8, c[0x0][0xc] ;  /* 0x0000030000087ab9 */ /* 0x000fe20000000800 */
[----:B------:R-:W-:Y:S01]  /*19170*/  USHF.L.U32 UR5, UR9, UR5, URZ ;  /* 0x0000000509057299 */ /* 0x000fe2000800063f */
[----:B------:R-:W-:Y:S01]  /*19180*/  IMAD.MOV.U32 R9, RZ, RZ, 0x1 ;  /* 0x00000001ff097424 */ /* 0x000fe200078e00ff */
[----:B------:R-:W-:Y:S01]  /*19190*/  ULDC UR4, c[0x0][0x600] ;  /* 0x0001800000047ab9 */ /* 0x000fe20000000800 */
[----:B------:R-:W-:Y:S01]  /*191a0*/  ULDC UR9, c[0x0][0x10] ;  /* 0x0000040000097ab9 */ /* 0x000fe20000000800 */
[----:B------:R-:W-:Y:S01]  /*191b0*/  ULDC UR6, c[0x0][0x14] ;  /* 0x0000050000067ab9 */ /* 0x000fe20000000800 */
[----:B------:R-:W-:Y:S01]  /*191c0*/  UIMAD.WIDE.U32 UR8, UR8, UR9, URZ ;  /* 0x00000009080872a5 */ /* 0x000fe2000f8e003f */
[----:B------:R-:W-:Y:S01]  /*191d0*/  IMAD.MOV.U32 R13, RZ, RZ, 0x1 ;  /* 0x00000001ff0d7424 */ /* 0x000fe200078e00ff */
[----:B------:R-:W-:Y:S01]  /*191e0*/  ULOP3.LUT UR21, UR7, 0x2, URZ, 0xfc, !UPT ;  /* 0x0000000207157892 */ /* 0x000fe2000f8efc3f */
[----:B------:R-:W-:Y:S01]  /*191f0*/  IMAD.MOV.U32 R12, RZ, RZ, RZ ;  /* 0x000000ffff0c7224 */ /* 0x000fe200078e00ff */
[----:B------:R-:W-:-:S02]  /*19200*/  UIMAD.WIDE.U32 UR30, UR8, UR6, URZ ;  /* 0x00000006081e72a5 */ /* 0x000fc4000f8e003f */
[----:B------:R-:W-:Y:S02]  /*19210*/  UIMAD UR13, UR9, UR6, URZ ;  /* 0x00000006090d72a4 */ /* 0x000fe4000f8e023f */
[----:B------:R-:W-:Y:S02]  /*19220*/  UIADD3 UR4, UR4, -0x1, URZ ;  /* 0xffffffff04047890 */ /* 0x000fe4000fffe03f */
[----:B------:R-:W-:Y:S01]  /*19230*/  ULOP3.LUT UR6, URZ, UR10, URZ, 0x33, !UPT ;  /* 0x0000000a3f067292 */ /* 0x000fe2000f8e333f */
[----:B0-----:R-:W-:Y:S01]  /*19240*/  VIADD R0, R0, 0xff ;  /* 0x000000ff00007836 */ /* 0x001fe20000000000 */
[----:B------:R-:W-:Y:S01]  /*19250*/  UIADD3 UR13, UR31, UR13, URZ ;  /* 0x0000000d1f0d7290 */ /* 0x000fe2000fffe03f */
[----:B------:R-:W-:-:S03]  /*19260*/  ULDC.64 UR38, c[0x0][0x198] ;  /* 0x0000660000267ab9 */ /* 0x000fc60000000a00 */
[----:B------:R-:W-:-:S04]  /*19270*/  SHF.R.S32.HI R3, RZ, 0x1f, R0 ;  /* 0x0000001fff037819 */ /* 0x000fc80000011400 */
[----:B------:R-:W-:Y:S02]  /*19280*/  LEA.HI R3, R3, R0, RZ, 0x8 ;  /* 0x0000000003037211 */ /* 0x000fe400078f40ff */
[----:B-1----:R-:W-:Y:S02]  /*19290*/  LOP3.LUT R10, R10, 0x1, RZ, 0xc0, !PT ;  /* 0x000000010a0a7812 */ /* 0x002fe400078ec0ff */
[----:B------:R-:W-:-:S05]  /*192a0*/  SHF.R.S32.HI R11, RZ, 0x8, R3 ;  /* 0x00000008ff0b7819 */ /* 0x000fca0000011403 */
[----:B------:R-:W-:-:S07]  /*192b0*/  VIADD R8, R11, 0x1 ;  /* 0x000000010b087836 */ /* 0x000fce0000000000 */
.L_x_440:
[----:B------:R-:W-:-:S03]  /*192c0*/  UMOV UR8, 0xffffffff ;  /* 0xffffffff00087882 */ /* 0x000fc60000000000 */
[----:B------:R-:W-:Y:S05]  /*192d0*/  BRA.DIV UR8, `(.L_x_430) ;  /* 0x0000000e08c07947 */ /* 0x000fea000b800000 */
[----:B------:R-:W-:-:S13]  /*192e0*/  ELECT P0, URZ, PT ;  /* 0x00000000003f782f */ /* 0x000fda0003800000 */
.L_x_449:
[----:B------:R-:W0:Y:S01]  /*192f0*/  LDC R0, c[0x0][0x28c] ;  /* 0x0000a300ff007b82 */ /* 0x000e220000000800 */
[----:B------:R-:W-:Y:S01]  /*19300*/  BSSY B1, `(.L_x_431) ;  /* 0x0000048000017945 */ /* 0x000fe20003800000 */
[----:B0-----:R-:W-:-:S13]  /*19310*/  ISETP.LT.OR P0, PT, R0, 0x1, !P0 ;  /* 0x000000010000780c */ /* 0x001fda0004701670 */
[----:B------:R-:W-:Y:S05]  /*19320*/  @P0 BRA `(.L_x_432) ;  /* 0x0000000400140947 */ /* 0x000fea0003800000 */
[----:B------:R-:W-:Y:S02]  /*19330*/  IMAD R5, R5, 0x2, R10 ;  /* 0x0000000205057824 */ /* 0x000fe400078e020a */
[----:B------:R-:W-:Y:S02]  /*19340*/  IMAD R7, R4, 0xc0, RZ ;  /* 0x000000c004077824 */ /* 0x000fe400078e02ff */
[----:B------:R-:W-:Y:S02]  /*19350*/  IMAD.MOV.U32 R17, RZ, RZ, RZ ;  /* 0x000000ffff117224 */ /* 0x000fe400078e00ff */
[----:B------:R-:W-:Y:S02]  /*19360*/  IMAD.MOV.U32 R0, RZ, RZ, R8 ;  /* 0x000000ffff007224 */ /* 0x000fe400078e0008 */
[----:B------:R-:W-:Y:S02]  /*19370*/  IMAD.MOV.U32 R2, RZ, RZ, R13 ;  /* 0x000000ffff027224 */ /* 0x000fe400078e000d */
[----:B------:R-:W-:-:S02]  /*19380*/  IMAD.MOV.U32 R3, RZ, RZ, R12 ;  /* 0x000000ffff037224 */ /* 0x000fc400078e000c */
[----:B------:R-:W-:-:S07]  /*19390*/  IMAD R14, R5, 0x60, RZ ;  /* 0x00000060050e7824 */ /* 0x000fce00078e02ff */
.L_x_435:
[----:B------:R-:W0:Y:S01]  /*193a0*/  S2R R5, SR_CgaCtaId ;  /* 0x0000000000057919 */ /* 0x000e220000008800 */
[----:B------:R-:W-:Y:S01]  /*193b0*/  MOV R4, 0x400 ;  /* 0x0000040000047802 */ /* 0x000fe20000000f00 */
[----:B------:R-:W1:Y:S03]  /*193c0*/  S2R R18, SR_TID.X ;  /* 0x0000000000127919 */ /* 0x000e660000002100 */
[----:B0-----:R-:W-:Y:S02]  /*193d0*/  LEA R16, R5, R4, 0x18 ;  /* 0x0000000405107211 */ /* 0x001fe400078ec0ff */
[----:B------:R-:W-:Y:S02]  /*193e0*/  SHF.L.U32 R4, R2, 0x1f, RZ ;  /* 0x0000001f02047819 */ /* 0x000fe400000006ff */
[----:B-1----:R-:W-:Y:S01]  /*193f0*/  LOP3.LUT P1, RZ, R18, 0x7f, RZ, 0xc0, !PT ;  /* 0x0000007f12ff7812 */ /* 0x002fe2000782c0ff */
[----:B------:R-:W-:-:S04]  /*19400*/  IMAD R15, R3, 0x8, R16 ;  /* 0x00000008030f7824 */ /* 0x000fc800078e0210 */
[----:B------:R-:W0:Y:S08]  /*19410*/  SYNCS.PHASECHK.TRANS64.TRYWAIT P0, [R15+URZ+0x10], R4 ;  /* 0x000010040f0075a7 */ /* 0x000e30000800017f */
[----:B------:R-:W1:Y:S01]  /*19420*/  @!P1 LDC R5, c[0x0][0x500] ;  /* 0x00014000ff059b82 */ /* 0x000e620000000800 */
[----:B0-----:R-:W-:Y:S05]  /*19430*/  @!P0 BRA `(.L_x_433) ;  /* 0x0000000c00888947 */ /* 0x001fea0003800000 */
.L_x_450:
[----:B------:R-:W-:Y:S01]  /*19440*/  UPRMT UR8, UR21, 0x9910, URZ ;  /* 0x0000991015087896 */ /* 0x000fe2000800003f */
[----:B-1----:R1:W-:Y:S03]  /*19450*/  @!P1 SYNCS.ARRIVE.TRANS64 RZ, [R15+URZ], R5 ;  /* 0x000000050fff99a7 */ /* 0x0023e6000800003f */
[----:B------:R-:W-:-:S06]  /*19460*/  UISETP.NE.AND UP0, UPT, UR8, 0x2, UPT ;  /* 0x000000020800788c */ /* 0x000fcc000bf05270 */
[----:B------:R-:W-:-:S13]  /*19470*/  PLOP3.LUT P0, PT, PT, PT, UP0, 0x80, 0x0 ;  /* 0x000000000000781c */ /* 0x000fda0003f0f008 */
[----:B-1----:R-:W-:Y:S05]  /*19480*/  @P0 BRA `(.L_x_434) ;  /* 0x0000000000040947 */ /* 0x002fea0003800000 */
[----:B------:R-:W-:Y:S01]  /*19490*/  BPT.TRAP 0x1 ;  /* 0x000000040000795c */ /* 0x000fe20000300000 */
.L_x_434:
[----:B------:R-:W-:Y:S01]  /*194a0*/  IMAD R5, R3, 0xc000, RZ ;  /* 0x0000c00003057824 */ /* 0x000fe200078e02ff */
[----:B------:R-:W-:Y:S01]  /*194b0*/  R2UR UR34, R17 ;  /* 0x00000000112272ca */ /* 0x000fe200000e0000 */
[----:B------:R-:W-:Y:S01]  /*194c0*/  VIADD R0, R0, 0xffffffff ;  /* 0xffffffff00007836 */ /* 0x000fe20000000000 */
[----:B------:R-:W-:Y:S01]  /*194d0*/  R2UR UR33, R15 ;  /* 0x000000000f2172ca */ /* 0x000fe200000e0000 */
[--C-:B0-----:R-:W-:Y:S01]  /*194e0*/  IMAD.IADD R4, R16, 0x1, R5.reuse ;  /* 0x0000000110047824 */ /* 0x101fe200078e0205 */
[----:B------:R-:W-:Y:S01]  /*194f0*/  R2UR UR36, R6 ;  /* 0x00000000062472ca */ /* 0x000fe200000e0000 */
[----:B------:R-:W-:Y:S01]  /*19500*/  IMAD R5, R10, 0x3000, R5 ;  /* 0x000030000a057824 */ /* 0x000fe200078e0205 */
[----:B------:R-:W-:Y:S01]  /*19510*/  R2UR UR35, R7 ;  /* 0x00000000072372ca */ /* 0x000fe200000e0000 */
[----:B------:R-:W-:Y:S01]  /*19520*/  UIADD3 UR14, UP0, UR38, 0xf0, URZ ;  /* 0x000000f0260e7890 */ /* 0x000fe2000ff1e03f */
[----:B------:R-:W-:Y:S01]  /*19530*/  R2UR UR24, R4 ;  /* 0x00000000041872ca */ /* 0x000fe200000e0000 */
[----:B------:R-:W-:Y:S01]  /*19540*/  IMAD.IADD R5, R16, 0x1, R5 ;  /* 0x0000000110057824 */ /* 0x000fe200078e0205 */
[----:B------:R-:W-:Y:S01]  /*19550*/  R2UR UR19, R14 ;  /* 0x000000000e1372ca */ /* 0x000fe200000e0000 */
[----:B------:R-:W-:Y:S01]  /*19560*/  UIADD3 UR40, UP1, UR38, 0x1f0, URZ ;  /* 0x000001f026287890 */ /* 0x000fe2000ff3e03f */
[----:B------:R-:W-:Y:S01]  /*19570*/  ISETP.GT.AND P1, PT, R0, 0x1, PT ;  /* 0x000000010000780c */ /* 0x000fe20003f24270 */
[----:B------:R-:W-:Y:S01]  /*19580*/  UIADD3.X UR15, URZ, UR39, URZ, UP0, !UPT ;  /* 0x000000273f0f7290 */ /* 0x000fe200087fe43f */
[----:B------:R-:W-:Y:S01]  /*19590*/  R2UR UR8, R5 ;  /* 0x00000000050872ca */ /* 0x000fe200000e0000 */
[----:B------:R-:W-:Y:S01]  /*195a0*/  UIADD3 UR26, UR34, 0x80, URZ ;  /* 0x00000080221a7890 */ /* 0x000fe2000fffe03f */
[----:B------:R-:W-:Y:S01]  /*195b0*/  VIADD R3, R3, 0x1 ;  /* 0x0000000103037836 */ /* 0x000fe20000000000 */
[----:B------:R-:W-:Y:S01]  /*195c0*/  UIADD3.X UR41, URZ, UR39, URZ, UP1, !UPT ;  /* 0x000000273f297290 */ /* 0x000fe20008ffe43f */
[----:B------:R-:W-:Y:S01]  /*195d0*/  VIADD R17, R17, 0x100 ;  /* 0x0000010011117836 */ /* 0x000fe20000000000 */
[----:B------:R-:W-:Y:S01]  /*195e0*/  UMOV UR22, 0x0 ;  /* 0x0000000000167882 */ /* 0x000fe20000000000 */
[----:B------:R-:W-:Y:S01]  /*195f0*/  UMOV UR23, 0x10000000 ;  /* 0x1000000000177882 */ /* 0x000fe20000000000 */
[----:B------:R-:W-:Y:S01]  /*19600*/  UIADD3 UR32, UR24, 0x100, URZ ;  /* 0x0000010018207890 */ /* 0x000fe2000fffe03f */
[----:B------:R-:W-:Y:S01]  /*19610*/  ISETP.NE.AND P0, PT, R3, 0x2, PT ;  /* 0x000000020300780c */ /* 0x000fe20003f05270 */
[----:B------:R-:W-:Y:S01]  /*19620*/  UIADD3 UR24, UR24, 0x6100, URZ ;  /* 0x0000610018187890 */ /* 0x000fe2000fffe03f */
[----:B------:R-:W-:Y:S01]  /*19630*/  UMOV UR25, UR33 ;  /* 0x0000002100197c82 */ /* 0x000fe20008000000 */
[----:B------:R-:W-:-:S02]  /*19640*/  UMOV UR28, UR36 ;  /* 0x00000024001c7c82 */ /* 0x000fc40008000000 */
[----:B------:R-:W-:Y:S01]  /*19650*/  UIADD3 UR16, UR8, 0x18100, URZ ;  /* 0x0001810008107890 */ /* 0x000fe2000fffe03f */
[----:B------:R-:W-:Y:S01]  /*19660*/  SEL R5, RZ, 0x1, P0 ;  /* 0x00000001ff057807 */ /* 0x000fe20000000000 */
[----:B------:R-:W-:Y:S01]  /*19670*/  UIADD3 UR8, UR8, 0x1e100, URZ ;  /* 0x0001e10008087890 */ /* 0x000fe2000fffe03f */
[----:B------:R0:W-:Y:S01]  /*19680*/  UTMALDG.3D [UR32], [UR14], desc[UR22] ;  /* 0x000016200e0075b4 */ /* 0x0001e20008011000 */
[----:B------:R-:W-:Y:S01]  /*19690*/  UMOV UR27, UR35 ;  /* 0x00000023001b7c82 */ /* 0x000fe20008000000 */
[----:B------:R-:W-:Y:S01]  /*196a0*/  UMOV UR29, 0x30000 ;  /* 0x00030000001d7882 */ /* 0x000fe20000000000 */
[----:B------:R-:W-:Y:S01]  /*196b0*/  UMOV UR17, UR33 ;  /* 0x0000002100117c82 */ /* 0x000fe20008000000 */
[----:B------:R-:W-:Y:S01]  /*196c0*/  UMOV UR18, UR34 ;  /* 0x0000002200127c82 */ /* 0x000fe20008000000 */
[----:B------:R-:W-:Y:S01]  /*196d0*/  UMOV UR20, UR36 ;  /* 0x0000002400147c82 */ /* 0x000fe20008000000 */
[----:B------:R-:W-:Y:S01]  /*196e0*/  UMOV UR9, UR33 ;  /* 0x0000002100097c82 */ /* 0x000fe20008000000 */
[----:B------:R-:W-:Y:S01]  /*196f0*/  UMOV UR11, UR19 ;  /* 0x00000013000b7c82 */ /* 0x000fe20008000000 */
[----:B------:R-:W-:Y:S01]  /*19700*/  UMOV UR12, UR36 ;  /* 0x00000024000c7c82 */ /* 0x000fe20008000000 */
[----:B------:R0:W-:Y:S01]  /*19710*/  UTMALDG.3D [UR24], [UR14], desc[UR22] ;  /* 0x000016180e0075b4 */ /* 0x0001e20008011000 */
[----:B------:R-:W-:Y:S01]  /*19720*/  UMOV UR10, UR26 ;  /* 0x0000001a000a7c82 */ /* 0x000fe20008000000 */
[----:B------:R-:W-:-:S02]  /*19730*/  LOP3.LUT R2, R2, R5, RZ, 0x3c, !PT ;  /* 0x0000000502027212 */ /* 0x000fc400078e3cff */
[----:B------:R-:W-:Y:S01]  /*19740*/  SEL R3, R3, RZ, P0 ;  /* 0x000000ff03037207 */ /* 0x000fe20000000000 */
[----:B------:R0:W-:Y:S01]  /*19750*/  UTMALDG.3D.MULTICAST [UR16], [UR40], UR29, desc[UR22] ;  /* 0x00001610280073b4 */ /* 0x0001e2000801181d */
[----:B------:R0:W-:Y:S02]  /*19760*/  UTMALDG.3D.MULTICAST [UR8], [UR40], UR29, desc[UR22] ;  /* 0x00001608280073b4 */ /* 0x0001e4000801181d */
[----:B0-----:R-:W-:Y:S05]  /*19770*/  @P1 BRA `(.L_x_435) ;  /* 0xfffffffc00081947 */ /* 0x001fea000383ffff */
.L_x_432:
[----:B------:R-:W-:Y:S05]  /*19780*/  BSYNC B1 ;  /* 0x0000000000017941 */ /* 0x000fea0003800000 */
.L_x_431:
[----:B------:R-:W2:Y:S01]  /*19790*/  LDL.LU R18, [R1+0x278] ;  /* 0x0002780001127983 */ /* 0x000ea20000300800 */
[----:B------:R-:W-:Y:S01]  /*197a0*/  LOP3.LUT P1, RZ, R9, 0xff, RZ, 0xc0, !PT ;  /* 0x000000ff09ff7812 */ /* 0x000fe2000782c0ff */
[----:B------:R-:W-:Y:S01]  /*197b0*/  IMAD.IADD R12, R11, 0x1, R12 ;  /* 0x000000010b0c7824 */ /* 0x000fe200078e020c */
[----:B------:R-:W-:Y:S01]  /*197c0*/  ULDC.64 UR8, c[0x0][0x650] ;  /* 0x0001940000087ab9 */ /* 0x000fe20000000a00 */
[----:B------:R-:W3:Y:S01]  /*197d0*/  LDL.LU R16, [R1+0x27c] ;  /* 0x00027c0001107983 */ /* 0x000ee20000300800 */
[----:B------:R-:W-:Y:S01]  /*197e0*/  BSSY B1, `(.L_x_436) ;  /* 0x000006f000017945 */ /* 0x000fe20003800000 */
[----:B------:R-:W-:Y:S01]  /*197f0*/  IMAD.MOV.U32 R4, RZ, RZ, -0x1 ;  /* 0xffffffffff047424 */ /* 0x000fe200078e00ff */
[----:B------:R-:W-:Y:S01]  /*19800*/  SHF.R.U32.HI R0, RZ, 0x1, R12 ;  /* 0x00000001ff007819 */ /* 0x000fe2000001160c */
[----:B------:R-:W-:Y:S01]  /*19810*/  IMAD.MOV.U32 R5, RZ, RZ, -0x1 ;  /* 0xffffffffff057424 */ /* 0x000fe200078e00ff */
[----:B------:R-:W-:Y:S01]  /*19820*/  ISETP.GT.U32.AND P0, PT, R12, 0x1, PT ;  /* 0x000000010c00780c */ /* 0x000fe20003f04070 */
[----:B------:R-:W-:Y:S01]  /*19830*/  IMAD.MOV.U32 R6, RZ, RZ, -0x1 ;  /* 0xffffffffff067424 */ /* 0x000fe200078e00ff */
[----:B------:R-:W-:-:S02]  /*19840*/  LOP3.LUT R0, R0, 0x1, RZ, 0xc0, !PT ;  /* 0x0000000100007812 */ /* 0x000fc400078ec0ff */
[----:B------:R-:W-:Y:S01]  /*19850*/  ISETP.LT.U32.AND P0, PT, R11, 0x2, P0 ;  /* 0x000000020b00780c */ /* 0x000fe20000701070 */
[----:B------:R-:W0:Y:S01]  /*19860*/  @P1 S2R R3, SR_CgaCtaId ;  /* 0x0000000000031919 */ /* 0x000e220000008800 */
[----:B------:R-:W-:Y:S02]  /*19870*/  @P1 MOV R2, 0x400 ;  /* 0x0000040000021802 */ /* 0x000fe40000000f00 */
[----:B------:R-:W-:Y:S02]  /*19880*/  LOP3.LUT R12, R12, 0x1, RZ, 0xc0, !PT ;  /* 0x000000010c0c7812 */ /* 0x000fe400078ec0ff */
[----:B------:R-:W-:Y:S02]  /*19890*/  PRMT R9, RZ, 0x7610, R9 ;  /* 0x00007610ff097816 */ /* 0x000fe40000000009 */
[----:B0-----:R-:W-:-:S04]  /*198a0*/  @P1 LEA R2, R3, R2, 0x18 ;  /* 0x0000000203021211 */ /* 0x001fc800078ec0ff */
[----:B------:R0:W-:Y:S01]  /*198b0*/  @P1 SYNCS.ARRIVE.TRANS64.A1T0 RZ, [R2+URZ+0x38], RZ ;  /* 0x000038ff02ff19a7 */ /* 0x0001e2000810003f */
[----:B------:R-:W-:Y:S02]  /*198c0*/  ISETP.NE.U32.AND P1, PT, R0, 0x1, PT ;  /* 0x000000010000780c */ /* 0x000fe40003f25070 */
[----:B------:R-:W-:Y:S02]  /*198d0*/  SEL R0, RZ, 0x1, !P0 ;  /* 0x00000001ff007807 */ /* 0x000fe40004000000 */
[----:B------:R-:W-:-:S04]  /*198e0*/  ISETP.GT.U32.AND P1, PT, R11, 0x1, !P1 ;  /* 0x000000010b00780c */ /* 0x000fc80004f24070 */
[----:B0-----:R-:W-:-:S04]  /*198f0*/  SEL R2, RZ, 0x1, !P1 ;  /* 0x00000001ff027807 */ /* 0x001fc80004800000 */
[--C-:B------:R-:W-:Y:S02]  /*19900*/  LOP3.LUT R13, R2, R13, R0.reuse, 0x96, !PT ;  /* 0x0000000d020d7212 */ /* 0x100fe400078e9600 */
[----:B------:R-:W-:Y:S02]  /*19910*/  PRMT R0, RZ, 0x7610, R0 ;  /* 0x00007610ff007816 */ /* 0x000fe40000000000 */
[----:B---3--:R-:W-:-:S04]  /*19920*/  IADD3 R16, P2, R16, UR30, RZ ;  /* 0x0000001e10107c10 */ /* 0x008fc8000ff5e0ff */
[----:B--2---:R-:W-:Y:S01]  /*19930*/  IADD3.X R18, R18, UR13, RZ, P2, !PT ;  /* 0x0000000d12127c10 */ /* 0x004fe200097fe4ff */
[----:B------:R0:W-:Y:S01]  /*19940*/  STL [R1+0x27c], R16 ;  /* 0x00027c1001007387 */ /* 0x0001e20000100800 */
[----:B------:R-:W-:-:S03]  /*19950*/  ISETP.GE.U32.AND P2, PT, R16, UR8, PT ;  /* 0x0000000810007c0c */ /* 0x000fc6000bf46070 */
[----:B------:R0:W-:Y:S01]  /*19960*/  STL [R1+0x278], R18 ;  /* 0x0002781201007387 */ /* 0x0001e20000100800 */
[----:B------:R-:W-:-:S13]  /*19970*/  ISETP.GE.U32.AND.EX P0, PT, R18, UR9, PT, P2 ;  /* 0x0000000912007c0c */ /* 0x000fda000bf06120 */
[----:B0-----:R-:W-:Y:S05]  /*19980*/  @P0 BRA `(.L_x_437) ;  /* 0x0000000400500947 */ /* 0x001fea0003800000 */
[----:B------:R-:W-:Y:S01]  /*19990*/  ULDC.64 UR8, c[0x0][0x628] ;  /* 0x00018a0000087ab9 */ /* 0x000fe20000000a00 */
[----:B------:R-:W0:Y:S01]  /*199a0*/  S2R R14, SR_CTAID.X ;  /* 0x00000000000e7919 */ /* 0x000e220000002500 */
[----:B------:R-:W-:Y:S01]  /*199b0*/  ISETP.NE.U32.AND P0, PT, RZ, UR8, PT ;  /* 0x00000008ff007c0c */ /* 0x000fe2000bf05070 */
[----:B------:R-:W-:Y:S01]  /*199c0*/  ULDC UR11, c[0x0][0x630] ;  /* 0x00018c00000b7ab9 */ /* 0x000fe20000000800 */
[----:B------:R-:W-:Y:S01]  /*199d0*/  IMAD.MOV.U32 R2, RZ, RZ, R16 ;  /* 0x000000ffff027224 */ /* 0x000fe200078e0010 */
[----:B------:R-:W1:Y:S01]  /*199e0*/  S2R R0, SR_CTAID.Y ;  /* 0x0000000000007919 */ /* 0x000e620000002600 */
[----:B------:R-:W-:Y:S01]  /*199f0*/  ISETP.NE.AND.EX P0, PT, RZ, UR9, PT, P0 ;  /* 0x00000009ff007c0c */ /* 0x000fe2000bf05300 */
[----:B------:R-:W-:-:S12]  /*19a00*/  IMAD.MOV.U32 R3, RZ, RZ, R18 ;  /* 0x000000ffff037224 */ /* 0x000fd800078e0012 */
[----:B------:R-:W-:Y:S05]  /*19a10*/  @!P0 BRA `(.L_x_438) ;  /* 0x0000000000288947 */ /* 0x000fea0003800000 */
[----:B------:R-:W-:Y:S02]  /*19a20*/  ULDC UR10, c[0x0][0x634] ;  /* 0x00018d00000a7ab9 */ /* 0x000fe40000000800 */
[----:B------:R-:W-:-:S05]  /*19a30*/  IADD3 R7, P0, R16, UR10, RZ ;  /* 0x0000000a10077c10 */ /* 0x000fca000ff1e0ff */
[----:B------:R-:W-:-:S04]  /*19a40*/  IMAD.X R15, RZ, RZ, R18, P0 ;  /* 0x000000ffff0f7224 */ /* 0x000fc800000e0612 */
[----:B------:R-:W-:-:S04]  /*19a50*/  IMAD.WIDE.U32 R4, R15, UR8, RZ ;  /* 0x000000080f047c25 */ /* 0x000fc8000f8e00ff */
[----:B------:R-:W-:-:S04]  /*19a60*/  IMAD.WIDE.U32 R4, P0, R7, UR9, R4 ;  /* 0x0000000907047c25 */ /* 0x000fc8000f800004 */
[----:B------:R-:W-:-:S04]  /*19a70*/  IMAD.WIDE.U32 R6, R7, UR8, RZ ;  /* 0x0000000807067c25 */ /* 0x000fc8000f8e00ff */
[----:B------:R-:W-:Y:S01]  /*19a80*/  IMAD.X R3, RZ, RZ, RZ, P0 ;  /* 0x000000ffff037224 */ /* 0x000fe200000e06ff */
[----:B------:R-:W-:Y:S01]  /*19a90*/  IADD3 RZ, P0, R7, R4, RZ ;  /* 0x0000000407ff7210 */ /* 0x000fe20007f1e0ff */
[----:B------:R-:W-:-:S04]  /*19aa0*/  IMAD.MOV.U32 R2, RZ, RZ, R5 ;  /* 0x000000ffff027224 */ /* 0x000fc800078e0005 */
[----:B------:R-:W-:-:S08]  /*19ab0*/  IMAD.WIDE.U32.X R2, R15, UR9, R2, P0 ;  /* 0x000000090f027c25 */ /* 0x000fd000080e0402 */
.L_x_438:
[--C-:B------:R-:W-:Y:S01]  /*19ac0*/  SHF.R.U64 R6, R2, UR11, R3.reuse ;  /* 0x0000000b02067c19 */ /* 0x100fe20008001203 */
[----:B------:R-:W-:Y:S01]  /*19ad0*/  ULDC.64 UR8, c[0x0][0x620] ;  /* 0x0001880000087ab9 */ /* 0x000fe20000000a00 */
[----:B------:R-:W-:Y:S01]  /*19ae0*/  SHF.R.U32.HI R2, RZ, UR11, R3 ;  /* 0x0000000bff027c19 */ /* 0x000fe20008011603 */
[----:B------:R-:W-:Y:S01]  /*19af0*/  IMAD.MOV.U32 R3, RZ, RZ, R18 ;  /* 0x000000ffff037224 */ /* 0x000fe200078e0012 */
[----:B------:R-:W-:Y:S01]  /*19b00*/  IADD3 R5, P0, RZ, -R6, RZ ;  /* 0x80000006ff057210 */ /* 0x000fe20007f1e0ff */
[----:B------:R-:W2:Y:S01]  /*19b10*/  LDC R21, c[0x0][0x144] ;  /* 0x00005100ff157b82 */ /* 0x000ea20000000800 */
[----:B0-----:R-:W-:Y:S01]  /*19b20*/  I2FP.F32.U32 R7, R14 ;  /* 0x0000000e00077245 */ /* 0x001fe20000201000 */
[----:B------:R-:W-:Y:S01]  /*19b30*/  ULDC.64 UR14, c[0x0][0x640] ;  /* 0x00019000000e7ab9 */ /* 0x000fe20000000a00 */
[----:B------:R-:W-:Y:S01]  /*19b40*/  ULDC UR10, c[0x0][0x608] ;  /* 0x00018200000a7ab9 */ /* 0x000fe20000000800 */
[----:B------:R-:W-:Y:S01]  /*19b50*/  IMAD.X R2, RZ, RZ, ~R2, P0 ;  /* 0x000000ffff027224 */ /* 0x000fe200000e0e02 */
[----:B------:R-:W-:-:S03]  /*19b60*/  ISETP.NE.U32.AND P0, PT, RZ, UR14, PT ;  /* 0x0000000eff007c0c */ /* 0x000fc6000bf05070 */
[----:B------:R-:W-:Y:S01]  /*19b70*/  IMAD R4, R2, UR8, RZ ;  /* 0x0000000802047c24 */ /* 0x000fe2000f8e02ff */
[----:B------:R-:W0:Y:S01]  /*19b80*/  LDC R17, c[0x0][0x148] ;  /* 0x00005200ff117b82 */ /* 0x000e220000000800 */
[----:B------:R-:W-:Y:S01]  /*19b90*/  IMAD.MOV.U32 R2, RZ, RZ, R16 ;  /* 0x000000ffff027224 */ /* 0x000fe200078e0010 */
[----:B------:R-:W-:-:S03]  /*19ba0*/  ISETP.NE.AND.EX P0, PT, RZ, UR15, PT, P0 ;  /* 0x0000000fff007c0c */ /* 0x000fc6000bf05300 */
[----:B------:R-:W-:Y:S01]  /*19bb0*/  IMAD.WIDE.U32 R2, R5, UR8, R2 ;  /* 0x0000000805027c25 */ /* 0x000fe2000f8e0002 */
[----:B------:R-:W-:-:S03]  /*19bc0*/  ULDC UR8, c[0x0][0x150] ;  /* 0x0000540000087ab9 */ /* 0x000fc60000000800 */
[----:B------:R-:W-:Y:S02]  /*19bd0*/  IMAD R5, R5, UR9, R4 ;  /* 0x0000000905057c24 */ /* 0x000fe4000f8e0204 */
[----:B------:R-:W-:Y:S01]  /*19be0*/  FMUL R4, R7, UR8 ;  /* 0x0000000807047c20 */ /* 0x000fe20008400000 */
[----:B------:R-:W-:Y:S01]  /*19bf0*/  ULDC UR8, c[0x0][0x618] ;  /* 0x0001860000087ab9 */ /* 0x000fe20000000800 */
[----:B------:R-:W-:Y:S01]  /*19c00*/  ULDC UR9, c[0x0][0x154] ;  /* 0x0000550000097ab9 */ /* 0x000fe20000000800 */
[----:B------:R-:W-:-:S03]  /*19c10*/  IMAD.IADD R3, R3, 0x1, R5 ;  /* 0x0000000103037824 */ /* 0x000fc600078e0205 */
[----:B------:R-:W3:Y:S02]  /*19c20*/  F2I.U32.TRUNC.NTZ R4, R4 ;  /* 0x0000000400047305 */ /* 0x000ee4000020f000 */
[----:B------:R-:W-:Y:S02]  /*19c30*/  SHF.R.U64 R7, R2, UR8, R3 ;  /* 0x0000000802077c19 */ /* 0x000fe40008001203 */
[----:B-1----:R-:W-:-:S05]  /*19c40*/  I2FP.F32.U32 R2, R0 ;  /* 0x0000000000027245 */ /* 0x002fca0000201000 */
[----:B------:R-:W-:Y:S01]  /*19c50*/  FMUL R18, R2, UR9 ;  /* 0x0000000902127c20 */ /* 0x000fe20008400000 */
[----:B------:R-:W-:Y:S01]  /*19c60*/  SHF.R.U32.HI R2, RZ, UR8, R3 ;  /* 0x00000008ff027c19 */ /* 0x000fe20008011603 */
[----:B------:R-:W-:-:S03]  /*19c70*/  ULDC UR8, c[0x0][0x658] ;  /* 0x0001960000087ab9 */ /* 0x000fc60000000800 */
[--C-:B------:R-:W-:Y:S01]  /*19c80*/  SHF.R.U64 R16, R7, UR10, R2.reuse ;  /* 0x0000000a07107c19 */ /* 0x100fe20008001202 */
[----:B------:R-:W1:Y:S01]  /*19c90*/  F2I.U32.TRUNC.NTZ R18, R18 ;  /* 0x0000001200127305 */ /* 0x000e62000020f000 */
[----:B------:R-:W-:Y:S01]  /*19ca0*/  SHF.R.U32.HI R3, RZ, UR10, R2 ;  /* 0x0000000aff037c19 */ /* 0x000fe20008011602 */
[----:B---3--:R-:W-:-:S03]  /*19cb0*/  IMAD.MOV R4, RZ, RZ, -R4 ;  /* 0x000000ffff047224 */ /* 0x008fc600078e0a04 */
[--C-:B------:R-:W-:Y:S01]  /*19cc0*/  SHF.R.U64 R15, R16, UR8, R3.reuse ;  /* 0x00000008100f7c19 */ /* 0x100fe20008001203 */
[----:B--2---:R-:W-:Y:S01]  /*19cd0*/  IMAD R14, R21, R4, R14 ;  /* 0x00000004150e7224 */ /* 0x004fe200078e020e */
[----:B------:R-:W-:-:S03]  /*19ce0*/  SHF.R.U32.HI R19, RZ, UR8, R3 ;  /* 0x00000008ff137c19 */ /* 0x000fc60008011603 */
[----:B------:R-:W-:Y:S02]  /*19cf0*/  IMAD.MOV.U32 R2, RZ, RZ, R15 ;  /* 0x000000ffff027224 */ /* 0x000fe400078e000f */
[----:B------:R-:W-:Y:S01]  /*19d00*/  IMAD.MOV.U32 R3, RZ, RZ, R19 ;  /* 0x000000ffff037224 */ /* 0x000fe200078e0013 */
[----:B------:R-:W-:Y:S06]  /*19d10*/  @!P0 BRA `(.L_x_439) ;  /* 0x0000000000288947 */ /* 0x000fec0003800000 */
[----:B------:R-:W-:Y:S02]  /*19d20*/  ULDC UR8, c[0x0][0x64c] ;  /* 0x0001930000087ab9 */ /* 0x000fe40000000800 */
[----:B------:R-:W-:-:S05]  /*19d30*/  IADD3 R3, P0, R15, UR8, RZ ;  /* 0x000000080f037c10 */ /* 0x000fca000ff1e0ff */
[----:B------:R-:W-:-:S04]  /*19d40*/  IMAD.X R19, RZ, RZ, R19, P0 ;  /* 0x000000ffff137224 */ /* 0x000fc800000e0613 */
[----:B------:R-:W-:-:S04]  /*19d50*/  IMAD.WIDE.U32 R4, R19, UR14, RZ ;  /* 0x0000000e13047c25 */ /* 0x000fc8000f8e00ff */
[----:B------:R-:W-:-:S04]  /*19d60*/  IMAD.WIDE.U32 R4, P0, R3, UR15, R4 ;  /* 0x0000000f03047c25 */ /* 0x000fc8000f800004 */
[----:B------:R-:W-:-:S04]  /*19d70*/  IMAD.WIDE.U32 R2, R3, UR14, RZ ;  /* 0x0000000e03027c25 */ /* 0x000fc8000f8e00ff */
[----:B------:R-:W-:Y:S01]  /*19d80*/  IMAD.MOV.U32 R2, RZ, RZ, R5 ;  /* 0x000000ffff027224 */ /* 0x000fe200078e0005 */
[----:B------:R-:W-:Y:S01]  /*19d90*/  IADD3 RZ, P1, R3, R4, RZ ;  /* 0x0000000403ff7210 */ /* 0x000fe20007f3e0ff */
[----:B------:R-:W-:-:S04]  /*19da0*/  IMAD.X R3, RZ, RZ, RZ, P0 ;  /* 0x000000ffff037224 */ /* 0x000fc800000e06ff */
[----:B------:R-:W-:-:S08]  /*19db0*/  IMAD.WIDE.U32.X R2, R19, UR15, R2, P1 ;  /* 0x0000000f13027c25 */ /* 0x000fd000088e0402 */
.L_x_439:
[----:B------:R-:W-:Y:S01]  /*19dc0*/  ULDC UR8, c[0x0][0x648] ;  /* 0x0001920000087ab9 */ /* 0x000fe20000000800 */
[----:B-1----:R-:W-:Y:S01]  /*19dd0*/  IMAD.MOV R18, RZ, RZ, -R18 ;  /* 0x000000ffff127224 */ /* 0x002fe200078e0a12 */
[----:B------:R-:W-:Y:S01]  /*19de0*/  SHF.R.U64 R3, R2, UR8, R3 ;  /* 0x0000000802037c19 */ /* 0x000fe20008001203 */
[----:B------:R-:W-:Y:S01]  /*19df0*/  ULDC UR8, c[0x0][0x638] ;  /* 0x00018e0000087ab9 */ /* 0x000fe20000000800 */
[----:B------:R-:W-:Y:S01]  /*19e00*/  LOP3.LUT R16, R16, UR6, RZ, 0xc0, !PT ;  /* 0x0000000610107c12 */ /* 0x000fe2000f8ec0ff */
[----:B0-----:R-:W-:Y:S01]  /*19e10*/  @P3 IMAD R14, R17, R18, R0 ;  /* 0x00000012110e3224 */ /* 0x001fe200078e0200 */
[----:B------:R-:W-:Y:S01]  /*19e20*/  LOP3.LUT R2, R7, UR4, RZ, 0xc0, !PT ;  /* 0x0000000407027c12 */ /* 0x000fe2000f8ec0ff */
[----:B------:R-:W-:Y:S01]  /*19e30*/  IMAD.MOV R0, RZ, RZ, -R3 ;  /* 0x000000ffff007224 */ /* 0x000fe200078e0a03 */
[----:B------:R-:W-:Y:S01]  /*19e40*/  ULDC UR9, c[0x0][0x610] ;  /* 0x0001840000097ab9 */ /* 0x000fe20000000800 */
[----:B------:R-:W-:Y:S02]  /*19e50*/  IMAD R3, R3, UR5, R16 ;  /* 0x0000000503037c24 */ /* 0x000fe4000f8e0210 */
[----:B------:R-:W-:Y:S01]  /*19e60*/  IMAD R15, R0, UR8, R15 ;  /* 0x00000008000f7c24 */ /* 0x000fe2000f8e020f */
[----:B------:R-:W-:Y:S01]  /*19e70*/  ULDC UR8, c[0x0][0x600] ;  /* 0x0001800000087ab9 */ /* 0x000fe20000000800 */
[----:B------:R-:W-:-:S02]  /*19e80*/  IMAD R14, R3, UR9, R14 ;  /* 0x00000009030e7c24 */ /* 0x000fc4000f8e020e */
[----:B------:R-:W-:Y:S02]  /*19e90*/  IMAD R15, R15, UR8, R2 ;  /* 0x000000080f0f7c24 */ /* 0x000fe4000f8e0202 */
[----:B------:R-:W-:-:S03]  /*19ea0*/  IMAD.MOV.U32 R0, RZ, RZ, 0x1 ;  /* 0x00000001ff007424 */ /* 0x000fc600078e00ff */
[----:B------:R-:W-:Y:S02]  /*19eb0*/  SEL R5, R15, R14, !P3 ;  /* 0x0000000e0f057207 */ /* 0x000fe40005800000 */
[----:B------:R-:W-:-:S07]  /*19ec0*/  SEL R4, R14, R15, !P3 ;  /* 0x0000000f0e047207 */ /* 0x000fce0005800000 */
.L_x_437:
[----:B------:R-:W-:Y:S05]  /*19ed0*/  BSYNC B1 ;  /* 0x0000000000017941 */ /* 0x000fea0003800000 */
.L_x_436:
[----:B------:R-:W-:-:S13]  /*19ee0*/  LOP3.LUT P0, RZ, R0, 0xff, RZ, 0xc0, !PT ;  /* 0x000000ff00ff7812 */ /* 0x000fda000780c0ff */
[----:B------:R-:W-:Y:S05]  /*19ef0*/  @P0 BRA `(.L_x_440) ;  /* 0xfffffff000f00947 */ /* 0x000fea000383ffff */
[----:B------:R-:W-:Y:S05]  /*19f00*/  BSYNC B0 ;  /* 0x0000000000007941 */ /* 0x000fea0003800000 */
.L_x_429:
[----:B------:R-:W-:-:S03]  /*19f10*/  UMOV UR8, 0xffffffff ;  /* 0xffffffff00087882 */ /* 0x000fc60000000000 */
[----:B------:R-:W-:Y:S05]  /*19f20*/  BRA.DIV UR8, `(.L_x_441) ;  /* 0x0000000208e07947 */ /* 0x000fea000b800000 */
[----:B------:R-:W-:-:S13]  /*19f30*/  ELECT P0, URZ, PT ;  /* 0x00000000003f782f */ /* 0x000fda0003800000 */
.L_x_453:
[----:B------:R-:W-:Y:S04]  /*19f40*/  BSSY B0, `(.L_x_442) ;  /* 0x000001a000007945 */ /* 0x000fe80003800000 */
[----:B------:R-:W-:Y:S05]  /*19f50*/  @!P0 BRA `(.L_x_443) ;  /* 0x0000000000608947 */ /* 0x000fea0003800000 */
[----:B------:R-:W-:-:S04]  /*19f60*/  ULOP3.LUT UR8, UR7, 0x2, URZ, 0xfc, !UPT ;  /* 0x0000000207087892 */ /* 0x000fc8000f8efc3f */
[----:B------:R-:W-:-:S06]  /*19f70*/  UISETP.NE.AND UP0, UPT, UR8, 0x3, UPT ;  /* 0x000000030800788c */ /* 0x000fcc000bf05270 */
[----:B------:R-:W-:-:S13]  /*19f80*/  PLOP3.LUT P0, PT, PT, PT, UP0, 0x80, 0x0 ;  /* 0x000000000000781c */ /* 0x000fda0003f0f008 */
[----:B------:R-:W-:Y:S05]  /*19f90*/  @!P0 BRA `(.L_x_444) ;  /* 0x0000000000048947 */ /* 0x000fea0003800000 */
[----:B------:R-:W-:Y:S01]  /*19fa0*/  BPT.TRAP 0x1 ;  /* 0x000000040000795c */ /* 0x000fe20000300000 */
.L_x_444:
[----:B------:R-:W0:Y:S01]  /*19fb0*/  S2R R3, SR_CgaCtaId ;  /* 0x0000000000037919 */ /* 0x000e220000008800 */
[----:B------:R-:W-:Y:S02]  /*19fc0*/  MOV R0, 0x400 ;  /* 0x0000040000007802 */ /* 0x000fe40000000f00 */
[----:B------:R-:W-:Y:S02]  /*19fd0*/  SHF.L.U32 R2, R13, 0x1f, RZ ;  /* 0x0000001f0d027819 */ /* 0x000fe400000006ff */
[----:B0-----:R-:W-:-:S05]  /*19fe0*/  LEA R3, R3, R0, 0x18 ;  /* 0x0000000003037211 */ /* 0x001fca00078ec0ff */
[----:B------:R-:W-:-:S04]  /*19ff0*/  VIADD R3, R3, 0x10 ;  /* 0x0000001003037836 */ /* 0x000fc80000000000 */
[C---:B------:R-:W-:Y:S02]  /*1a000*/  IMAD R5, R12.reuse, 0x8, R3 ;  /* 0x000000080c057824 */ /* 0x040fe400078e0203 */
[----:B------:R-:W-:Y:S02]  /*1a010*/  VIADD R12, R12, 0x1 ;  /* 0x000000010c0c7836 */ /* 0x000fe40000000000 */
[----:B------:R-:W0:Y:S03]  /*1a020*/  SYNCS.PHASECHK.TRANS64.TRYWAIT P0, [R5+URZ], R2 ;  /* 0x00000002050075a7 */ /* 0x000e26000800017f */
[----:B------:R-:W-:-:S04]  /*1a030*/  ISETP.NE.AND P1, PT, R12, 0x2, PT ;  /* 0x000000020c00780c */ /* 0x000fc80003f25270 */
[----:B------:R-:W-:Y:S02]  /*1a040*/  SEL R0, RZ, 0x1, P1 ;  /* 0x00000001ff007807 */ /* 0x000fe40000800000 */
[----:B------:R-:W-:Y:S02]  /*1a050*/  SEL R12, R12, RZ, P1 ;  /* 0x000000ff0c0c7207 */ /* 0x000fe40000800000 */
[----:B------:R-:W-:Y:S01]  /*1a060*/  LOP3.LUT R0, R13, R0, RZ, 0x3c, !PT ;  /* 0x000000000d007212 */ /* 0x000fe200078e3cff */
[----:B0-----:R-:W-:Y:S06]  /*1a070*/  @!P0 BRA `(.L_x_445) ;  /* 0x0000000000ac8947 */ /* 0x001fec0003800000 */
.L_x_454:
[----:B------:R-:W-:Y:S01]  /*1a080*/  IMAD R3, R12, 0x8, R3 ;  /* 0x000000080c037824 */ /* 0x000fe200078e0203 */
[----:B------:R-:W-:-:S07]  /*1a090*/  SHF.L.U32 R0, R0, 0x1f, RZ ;  /* 0x0000001f00007819 */ /* 0x000fce00000006ff */
.L_x_446:
[----:B-1----:R1:W2:Y:S02]  /*1a0a0*/  SYNCS.PHASECHK.TRANS64.TRYWAIT P0, [R3+URZ], R0 ;  /* 0x00000000030075a7 */ /* 0x0022a4000800017f */
[----:B--2---:R-:W-:Y:S05]  /*1a0b0*/  @!P0 NANOSLEEP.SYNCS 0x989680 ;  /* 0x009896800000895d */ /* 0x004fea0003900000 */
[----:B------:R-:W2:Y:S02]  /*1a0c0*/  @!P0 SYNCS.PHASECHK.TRANS64 P0, [R3+URZ], R0 ;  /* 0x00000000030085a7 */ /* 0x000ea4000800007f */
[----:B--2---:R-:W-:Y:S05]  /*1a0d0*/  @!P0 BRA `(.L_x_446) ;  /* 0xfffffffc00f08947 */ /* 0x004fea000383ffff */
.L_x_443:
[----:B------:R-:W-:Y:S05]  /*1a0e0*/  BSYNC B0 ;  /* 0x0000000000007941 */ /* 0x000fea0003800000 */
.L_x_442:
[----:B------:R-:W-:Y:S05]  /*1a0f0*/  EXIT ;  /* 0x000000000000794d */ /* 0x000fea0003800000 */
.L_x_21:
[----:B--2---:R-:W-:-:S04]  /*1a100*/  IMAD.U32 R3, RZ, RZ, UR6 ;  /* 0x00000006ff037e24 */ /* 0x004fc8000f8e00ff */
[----:B------:R2:W3:Y:S03]  /*1a110*/  SYNCS.PHASECHK.TRANS64.TRYWAIT P0, [R3+URZ], R0 ;  /* 0x00000000030075a7 */ /* 0x0004e6000800017f */
[----:B---3--:R-:W-:Y:S05]  /*1a120*/  @!P0 NANOSLEEP.SYNCS 0x989680 ;  /* 0x009896800000895d */ /* 0x008fea0003900000 */
[----:B------:R-:W3:Y:S02]  /*1a130*/  @!P0 SYNCS.PHASECHK.TRANS64 P0, [R3+URZ], R0 ;  /* 0x00000000030085a7 */ /* 0x000ee4000800007f */
[----:B---3--:R-:W-:Y:S05]  /*1a140*/  @!P0 BRA `(.L_x_21) ;  /* 0xfffffffc00ec8947 */ /* 0x008fea000383ffff */
[----:B------:R-:W-:Y:S05]  /*1a150*/  BRA `(.L_x_20) ;  /* 0xfffffe8400247947 */ /* 0x000fea000383ffff */
.L_x_27:
[----:B-----5:R3:W-:Y:S02]  /*1a160*/  STL [R1+0x288], R0 ;  /* 0x0002880001007387 */ /* 0x0207e40000100800 */
[----:B---3--:R-:W-:-:S04]  /*1a170*/  IMAD.U32 R0, RZ, RZ, UR22 ;  /* 0x00000016ff007e24 */ /* 0x008fc8000f8e00ff */
[----:B------:R3:W4:Y:S03]  /*1a180*/  SYNCS.PHASECHK.TRANS64.TRYWAIT P0, [R0+URZ], R229 ;  /* 0x000000e5000075a7 */ /* 0x000726000800017f */
[----:B----4-:R-:W-:Y:S05]  /*1a190*/  @!P0 NANOSLEEP.SYNCS 0x989680 ;  /* 0x009896800000895d */ /* 0x010fea0003900000 */
[----:B------:R3:W4:Y:S02]  /*1a1a0*/  @!P0 SYNCS.PHASECHK.TRANS64 P0, [R0+URZ], R229 ;  /* 0x000000e5000085a7 */ /* 0x000724000800007f */
[----:B---3--:R3:W5:Y:S02]  /*1a1b0*/  LDL.LU R0, [R1+0x288] ;  /* 0x0002880001007983 */ /* 0x0087640000300800 */
[----:B---34-:R-:W-:Y:S05]  /*1a1c0*/  @!P0 BRA `(.L_x_27) ;  /* 0xfffffffc00e48947 */ /* 0x018fea000383ffff */
[----:B------:R-:W-:Y:S05]  /*1a1d0*/  BRA `(.L_x_26) ;  /* 0xfffffea800f87947 */ /* 0x000fea000383ffff */
.L_x_430:
[----:B------:R-:W-:Y:S01]  /*1a1e0*/  BSSY B1, `(.L_x_447) ;  /* 0x0000006000017945 */ /* 0x000fe20003800000 */
[----:B------:R-:W-:-:S07]  /*1a1f0*/  IMAD.MOV.U32 R0, RZ, RZ, -0x1 ;  /* 0xffffffffff007424 */ /* 0x000fce00078e00ff */
[----:B------:R-:W-:Y:S05]  /*1a200*/  WARPSYNC.COLLECTIVE R0, `(.L_x_448) ;  /* 0x00000000000c7348 */ /* 0x000fea0003c00000 */
[----:B------:R-:W-:Y:S02]  /*1a210*/  ELECT P0, UR62, PT ;  /* 0x00000000003e782f */ /* 0x000fe40003800000 */
[----:B------:R-:W-:Y:S01]  /*1a220*/  MOV R0, UR62 ;  /* 0x0000003e00007c02 */ /* 0x000fe20008000f00 */
[----:B------:R-:W-:Y:S10]  /*1a230*/  ENDCOLLECTIVE ;  /* 0x000000000000791b */ /* 0x000ff40003800000 */
.L_x_448:
[----:B------:R-:W-:Y:S05]  /*1a240*/  BSYNC B1 ;  /* 0x0000000000017941 */ /* 0x000fea0003800000 */
.L_x_447:
[----:B------:R-:W-:Y:S05]  /*1a250*/  BRA `(.L_x_449) ;  /* 0xfffffff000247947 */ /* 0x000fea000383ffff */
.L_x_433:
[----:B0-----:R0:W2:Y:S02]  /*1a260*/  SYNCS.PHASECHK.TRANS64.TRYWAIT P0, [R15+URZ+0x10], R4 ;  /* 0x000010040f0075a7 */ /* 0x0010a4000800017f */
[----:B--2---:R-:W-:Y:S05]  /*1a270*/  @!P0 NANOSLEEP.SYNCS 0x989680 ;  /* 0x009896800000895d */ /* 0x004fea0003900000 */
[----:B------:R-:W2:Y:S02]  /*1a280*/  @!P0 SYNCS.PHASECHK.TRANS64 P0, [R15+URZ+0x10], R4 ;  /* 0x000010040f0085a7 */ /* 0x000ea4000800007f */
[----:B--2---:R-:W-:Y:S05]  /*1a290*/  @!P0 BRA `(.L_x_433) ;  /* 0xfffffffc00f08947 */ /* 0x004fea000383ffff */
[----:B------:R-:W-:Y:S05]  /*1a2a0*/  BRA `(.L_x_450) ;  /* 0xfffffff000647947 */ /* 0x000fea000383ffff */
.L_x_441:
[----:B------:R-:W-:Y:S01]  /*1a2b0*/  BSSY B0, `(.L_x_451) ;  /* 0x0000006000007945 */ /* 0x000fe20003800000 */
[----:B------:R-:W-:-:S07]  /*1a2c0*/  IMAD.MOV.U32 R0, RZ, RZ, -0x1 ;  /* 0xffffffffff007424 */ /* 0x000fce00078e00ff */
[----:B------:R-:W-:Y:S05]  /*1a2d0*/  WARPSYNC.COLLECTIVE R0, `(.L_x_452) ;  /* 0x00000000000c7348 */ /* 0x000fea0003c00000 */
[----:B------:R-:W-:Y:S02]  /*1a2e0*/  ELECT P0, UR62, PT ;  /* 0x00000000003e782f */ /* 0x000fe40003800000 */
[----:B------:R-:W-:Y:S01]  /*1a2f0*/  MOV R0, UR62 ;  /* 0x0000003e00007c02 */ /* 0x000fe20008000f00 */
[----:B------:R-:W-:Y:S10]  /*1a300*/  ENDCOLLECTIVE ;  /* 0x000000000000791b */ /* 0x000ff40003800000 */
.L_x_452:
[----:B------:R-:W-:Y:S05]  /*1a310*/  BSYNC B0 ;  /* 0x0000000000007941 */ /* 0x000fea0003800000 */
.L_x_451:
[----:B------:R-:W-:Y:S05]  /*1a320*/  BRA `(.L_x_453) ;  /* 0xfffffffc00047947 */ /* 0x000fea000383ffff */
.L_x_445:
[----:B0-----:R0:W1:Y:S02]  /*1a330*/  SYNCS.PHASECHK.TRANS64.TRYWAIT P0, [R5+URZ], R2 ;  /* 0x00000002050075a7 */ /* 0x001064000800017f */
[----:B-1----:R-:W-:Y:S05]  /*1a340*/  @!P0 NANOSLEEP.SYNCS 0x989680 ;  /* 0x009896800000895d */ /* 0x002fea0003900000 */
[----:B------:R-:W1:Y:S02]  /*1a350*/  @!P0 SYNCS.PHASECHK.TRANS64 P0, [R5+URZ], R2 ;  /* 0x00000002050085a7 */ /* 0x000e64000800007f */
[----:B-1----:R-:W-:Y:S05]  /*1a360*/  @!P0 BRA `(.L_x_445) ;  /* 0xfffffffc00f08947 */ /* 0x002fea000383ffff */
[----:B------:R-:W-:Y:S05]  /*1a370*/  BRA `(.L_x_454) ;  /* 0xfffffffc00407947 */ /* 0x000fea000383ffff */
.L_x_455:
[----:B------:R-:W-:-:S00]  /*1a380*/  BRA `(.L_x_455) ;  /* 0xfffffffc00fc7947 */ /* 0x000fc0000383ffff */
[----:B------:R-:W-:-:S00]  /*1a390*/  NOP ;  /* 0x0000000000007918 */ /* 0x000fc00000000000 */
        /* <DEDUP_REMOVED lines=14> */
.L_x_456:


//--------------------- .nv.shared._ZN7cutlass13device_kernelINS_4gemm6kernel13GemmUniversalIN4cute5tupleIJiiiiEEENS1_10collective13CollectiveMmaINS1_37MainloopSm90TmaGmmaWarpSpecializedFP8ILi2ENS5_IJNS4_1CILi2EEENSA_ILi1EEESC_EEENS1_35KernelTmaWarpSpecializedCooperativeEEENS5_IJNSA_ILi192EEESG_NSA_ILi256EEEEEENS_12float_e4m3_tENS5_IJlSC_lEEESJ_SK_NS4_8TiledMMAINS4_8MMA_AtomIJNS4_4SM904GMMA31MMA_64x192x32_F32E4M3E4M3_SS_TNILNSO_7ScaleInE1ELSQ_1EEEEEENS4_6LayoutISD_NS5_IJSC_NSA_ILi0EEESU_EEEEENS5_IJNS4_10UnderscoreESX_SX_EEEEENS4_13SM90_TMA_LOADENS4_14ComposedLayoutINS4_7SwizzleILi3ELi4ELi3EEENS4_18smem_ptr_flag_bitsILi8EEENST_INS5_IJNSA_ILi8EEENSA_ILi128EEEEEENS5_IJS17_SC_EEEEEEEvNS4_8identityENS4_23SM90_TMA_LOAD_MULTICASTES1B_vS1C_EENS_8epilogue10collective6detail29Sm90TmaWarpSpecializedAdapterINS1G_15DefaultEpilogueISJ_SK_SK_NS1F_6thread17LinearCombinationISJ_Li1EffLNS1K_9ScaleType4KindE0ELNS_15FloatRoundStyleE2ESJ_EENS1_15EpilogueDefaultEEEEEvvEEEEvNT_6ParamsE --------------------------
	.section	.nv.shared._ZN7cutlass13device_kernelINS_4gemm6kernel13GemmUniversalIN4cute5tupleIJiiiiEEENS1_10collective13CollectiveMmaINS1_37MainloopSm90TmaGmmaWarpSpecializedFP8ILi2ENS5_IJNS4_1CILi2EEENSA_ILi1EEESC_EEENS1_35KernelTmaWarpSpecializedCooperativeEEENS5_IJNSA_ILi192EEESG_NSA_ILi256EEEEEENS_12float_e4m3_tENS5_IJlSC_lEEESJ_SK_NS4_8TiledMMAINS4_8MMA_AtomIJNS4_4SM904GMMA31MMA_64x192x32_F32E4M3E4M3_SS_TNILNSO_7ScaleInE1ELSQ_1EEEEEENS4_6LayoutISD_NS5_IJSC_NSA_ILi0EEESU_EEEEENS5_IJNS4_10UnderscoreESX_SX_EEEEENS4_13SM90_TMA_LOADENS4_14ComposedLayoutINS4_7SwizzleILi3ELi4ELi3EEENS4_18smem_ptr_flag_bitsILi8EEENST_INS5_IJNSA_ILi8EEENSA_ILi128EEEEEENS5_IJS17_SC_EEEEEEEvNS4_8identityENS4_23SM90_TMA_LOAD_MULTICASTES1B_vS1C_EENS_8epilogue10collective6detail29Sm90TmaWarpSpecializedAdapterINS1G_15DefaultEpilogueISJ_SK_SK_NS1F_6thread17LinearCombinationISJ_Li1EffLNS1K_9ScaleType4KindE0ELNS_15FloatRoundStyleE2ESJ_EENS1_15EpilogueDefaultEEEEEvvEEEEvNT_6ParamsE,"aw",@nobits
	.sectionflags	@""
	.align	16
	.zero		1024


//--------------------- .nv.shared.reserved.0     --------------------------
	.section	.nv.shared.reserved.0,"aw",@nobits
	.weak		__nv_reservedSMEM_offset_0_alias
	.size		__nv_reservedSMEM_offset_0_alias, 0, 0
	.other		__nv_reservedSMEM_offset_0_alias,@"STO_CUDA_RESERVED_SHARED STV_DEFAULT"
__nv_reservedSMEM_offset_0_alias:
	.zero		0


//--------------------- .nv.global                --------------------------
	.section	.nv.global,"aw",@nobits
.nv.global:
	.type		_ZN40_INTERNAL_161f28e5_4_k_cu_ca28b78b_189074cute1_E,@object
	.size		_ZN40_INTERNAL_161f28e5_4_k_cu_ca28b78b_189074cute1_E,(_ZN40_INTERNAL_161f28e5_4_k_cu_ca28b78b_189074cuda3std3__45__cpo6cbeginE - _ZN40_INTERNAL_161f28e5_4_k_cu_ca28b78b_189074cute1_E)
_ZN40_INTERNAL_161f28e5_4_k_cu_ca28b78b_189074cute1_E:
	.zero		1
	.type		_ZN40_INTERNAL_161f28e5_4_k_cu_ca28b78b_189074cuda3std3__45__cpo6cbeginE,@object
	.size		_ZN40_INTERNAL_161f28e5_4_k_cu_ca28b78b_189074cuda3std3__45__cpo6cbeginE,(_ZN40_INTERNAL_161f28e5_4_k_cu_ca28b78b_189074cuda3std3__48in_placeE - _ZN40_INTERNAL_161f28e5_4_k_cu_ca28b78b_189074cuda3std3__45__cpo6cbeginE)
_ZN40_INTERNAL_161f28e5_4_k_cu_ca28b78b_189074cuda3std3__45__cpo6cbeginE:
	.zero		1
	.type		_ZN40_INTERNAL_161f28e5_4_k_cu_ca28b78b_189074cuda3std3__48in_placeE,@object
	.size		_ZN40_INTERNAL_161f28e5_4_k_cu_ca28b78b_189074cuda3std3__48in_placeE,(_ZN40_INTERNAL_161f28e5_4_k_cu_ca28b78b_189074cuda3std6ranges3__45__cpo9iter_moveE - _ZN40_INTERNAL_161f28e5_4_k_cu_ca28b78b_189074cuda3std3__48in_placeE)
_ZN40_INTERNAL_161f28e5_4_k_cu_ca28b78b_189074cuda3std3__48in_placeE:
	.zero		1
	.type		_ZN40_INTERNAL_161f28e5_4_k_cu_ca28b78b_189074cuda3std6ranges3__45__cpo9iter_moveE,@object
	.size		_ZN40_INTERNAL_161f28e5_4_k_cu_ca28b78b_189074cuda3std6ranges3__45__cpo9iter_moveE,(_ZN40_INTERNAL_161f28e5_4_k_cu_ca28b78b_189074cuda3std3__45__cpo5beginE - _ZN40_INTERNAL_161f28e5_4_k_cu_ca28b78b_189074cuda3std6ranges3__45__cpo9iter_moveE)
_ZN40_INTERNAL_161f28e5_4_k_cu_ca28b78b_189074cuda3std6ranges3__45__cpo9iter_moveE:
	.zero		1
	.type		_ZN40_INTERNAL_161f28e5_4_k_cu_ca28b78b_189074cuda3std3__45__cpo5beginE,@object
	.size		_ZN40_INTERNAL_161f28e5_4_k_cu_ca28b78b_189074cuda3std3__45__cpo5beginE,(_ZN40_INTERNAL_161f28e5_4_k_cu_ca28b78b_189074cuda3std3__442_GLOBAL__N__161f28e5_4_k_cu_ca28b78b_189076ignoreE - _ZN40_INTERNAL_161f28e5_4_k_cu_ca28b78b_189074cuda3std3__45__cpo5beginE)
_ZN40_INTERNAL_161f28e5_4_k_cu_ca28b78b_189074cuda3std3__45__cpo5beginE:
	.zero		1
	.type		_ZN40_INTERNAL_161f28e5_4_k_cu_ca28b78b_189074cuda3std3__442_GLOBAL__N__161f28e5_4_k_cu_ca28b78b_189076ignoreE,@object
	.size		_ZN40_INTERNAL_161f28e5_4_k_cu_ca28b78b_189074cuda3std3__442_GLOBAL__N__161f28e5_4_k_cu_ca28b78b_189076ignoreE,(_ZN40_INTERNAL_161f28e5_4_k_cu_ca28b78b_189074cute7productE - _ZN40_INTERNAL_161f28e5_4_k_cu_ca28b78b_189074cuda3std3__442_GLOBAL__N__161f28e5_4_k_cu_ca28b78b_189076ignoreE)
_ZN40_INTERNAL_161f28e5_4_k_cu_ca28b78b_189074cuda3std3__442_GLOBAL__N__161f28e5_4_k_cu_ca28b78b_189076ignoreE:
	.zero		1
	.type		_ZN40_INTERNAL_161f28e5_4_k_cu_ca28b78b_189074cute7productE,@object
	.size		_ZN40_INTERNAL_161f28e5_4_k_cu_ca28b78b_189074cute7productE,(_ZN40_INTERNAL_161f28e5_4_k_cu_ca28b78b_189074cuda3std3__45__cpo3endE - _ZN40_INTERNAL_161f28e5_4_k_cu_ca28b78b_189074cute7productE)
_ZN40_INTERNAL_161f28e5_4_k_cu_ca28b78b_189074cute7productE:
	.zero		1
	.type		_ZN40_INTERNAL_161f28e5_4_k_cu_ca28b78b_189074cuda3std3__45__cpo3endE,@object
	.size		_ZN40_INTERNAL_161f28e5_4_k_cu_ca28b78b_189074cuda3std3__45__cpo3endE,(_ZN40_INTERNAL_161f28e5_4_k_cu_ca28b78b_189074cuda3std3__419piecewise_constructE - _ZN40_INTERNAL_161f28e5_4_k_cu_ca28b78b_189074cuda3std3__45__cpo3endE)
_ZN40_INTERNAL_161f28e5_4_k_cu_ca28b78b_189074cuda3std3__45__cpo3endE:
	.zero		1
	.type		_ZN40_INTERNAL_161f28e5_4_k_cu_ca28b78b_189074cuda3std3__419piecewise_constructE,@object
	.size		_ZN40_INTERNAL_161f28e5_4_k_cu_ca28b78b_189074cuda3std3__419piecewise_constructE,(_ZN40_INTERNAL_161f28e5_4_k_cu_ca28b78b_189074cuda3std3__45__cpo4cendE - _ZN40_INTERNAL_161f28e5_4_k_cu_ca28b78b_189074cuda3std3__419piecewise_constructE)
_ZN40_INTERNAL_161f28e5_4_k_cu_ca28b78b_189074cuda3std3__419piecewise_constructE:
	.zero		1
	.type		_ZN40_INTERNAL_161f28e5_4_k_cu_ca28b78b_189074cuda3std3__45__cpo4cendE,@object
	.size		_ZN40_INTERNAL_161f28e5_4_k_cu_ca28b78b_189074cuda3std3__45__cpo4cendE,(_ZN40_INTERNAL_161f28e5_4_k_cu_ca28b78b_189074cuda3std6ranges3__45__cpo4swapE - _ZN40_INTERNAL_161f28e5_4_k_cu_ca28b78b_189074cuda3std3__45__cpo4cendE)
_ZN40_INTERNAL_161f28e5_4_k_cu_ca28b78b_189074cuda3std3__45__cpo4cendE:
	.zero		1
	.type		_ZN40_INTERNAL_161f28e5_4_k_cu_ca28b78b_189074cuda3std6ranges3__45__cpo4swapE,@object
	.size		_ZN40_INTERNAL_161f28e5_4_k_cu_ca28b78b_189074cuda3std6ranges3__45__cpo4swapE,(.L_7 - _ZN40_INTERNAL_161f28e5_4_k_cu_ca28b78b_189074cuda3std6ranges3__45__cpo4swapE)
_ZN40_INTERNAL_161f28e5_4_k_cu_ca28b78b_189074cuda3std6ranges3__45__cpo4swapE:
	.zero		1
.L_7:


//--------------------- .nv.constant0._ZN7cutlass13device_kernelINS_4gemm6kernel13GemmUniversalIN4cute5tupleIJiiiiEEENS1_10collective13CollectiveMmaINS1_37MainloopSm90TmaGmmaWarpSpecializedFP8ILi2ENS5_IJNS4_1CILi2EEENSA_ILi1EEESC_EEENS1_35KernelTmaWarpSpecializedCooperativeEEENS5_IJNSA_ILi192EEESG_NSA_ILi256EEEEEENS_12float_e4m3_tENS5_IJlSC_lEEESJ_SK_NS4_8TiledMMAINS4_8MMA_AtomIJNS4_4SM904GMMA31MMA_64x192x32_F32E4M3E4M3_SS_TNILNSO_7ScaleInE1ELSQ_1EEEEEENS4_6LayoutISD_NS5_IJSC_NSA_ILi0EEESU_EEEEENS5_IJNS4_10UnderscoreESX_SX_EEEEENS4_13SM90_TMA_LOADENS4_14ComposedLayoutINS4_7SwizzleILi3ELi4ELi3EEENS4_18smem_ptr_flag_bitsILi8EEENST_INS5_IJNSA_ILi8EEENSA_ILi128EEEEEENS5_IJS17_SC_EEEEEEEvNS4_8identityENS4_23SM90_TMA_LOAD_MULTICASTES1B_vS1C_EENS_8epilogue10collective6detail29Sm90TmaWarpSpecializedAdapterINS1G_15DefaultEpilogueISJ_SK_SK_NS1F_6thread17LinearCombinationISJ_Li1EffLNS1K_9ScaleType4KindE0ELNS_15FloatRoundStyleE2ESJ_EENS1_15EpilogueDefaultEEEEEvvEEEEvNT_6ParamsE --------------------------
	.section	.nv.constant0._ZN7cutlass13device_kernelINS_4gemm6kernel13GemmUniversalIN4cute5tupleIJiiiiEEENS1_10collective13CollectiveMmaINS1_37MainloopSm90TmaGmmaWarpSpecializedFP8ILi2ENS5_IJNS4_1CILi2EEENSA_ILi1EEESC_EEENS1_35KernelTmaWarpSpecializedCooperativeEEENS5_IJNSA_ILi192EEESG_NSA_ILi256EEEEEENS_12float_e4m3_tENS5_IJlSC_lEEESJ_SK_NS4_8TiledMMAINS4_8MMA_AtomIJNS4_4SM904GMMA31MMA_64x192x32_F32E4M3E4M3_SS_TNILNSO_7ScaleInE1ELSQ_1EEEEEENS4_6LayoutISD_NS5_IJSC_NSA_ILi0EEESU_EEEEENS5_IJNS4_10UnderscoreESX_SX_EEEEENS4_13SM90_TMA_LOADENS4_14ComposedLayoutINS4_7SwizzleILi3ELi4ELi3EEENS4_18smem_ptr_flag_bitsILi8EEENST_INS5_IJNSA_ILi8EEENSA_ILi128EEEEEENS5_IJS17_SC_EEEEEEEvNS4_8identityENS4_23SM90_TMA_LOAD_MULTICASTES1B_vS1C_EENS_8epilogue10collective6detail29Sm90TmaWarpSpecializedAdapterINS1G_15DefaultEpilogueISJ_SK_SK_NS1F_6thread17LinearCombinationISJ_Li1EffLNS1K_9ScaleType4KindE0ELNS_15FloatRoundStyleE2ESJ_EENS1_15EpilogueDefaultEEEEEvvEEEEvNT_6ParamsE,"a",@progbits
	.sectionflags	@""
	.align	4
.nv.constant0._ZN7cutlass13device_kernelINS_4gemm6kernel13GemmUniversalIN4cute5tupleIJiiiiEEENS1_10collective13CollectiveMmaINS1_37MainloopSm90TmaGmmaWarpSpecializedFP8ILi2ENS5_IJNS4_1CILi2EEENSA_ILi1EEESC_EEENS1_35KernelTmaWarpSpecializedCooperativeEEENS5_IJNSA_ILi192EEESG_NSA_ILi256EEEEEENS_12float_e4m3_tENS5_IJlSC_lEEESJ_SK_NS4_8TiledMMAINS4_8MMA_AtomIJNS4_4SM904GMMA31MMA_64x192x32_F32E4M3E4M3_SS_TNILNSO_7ScaleInE1ELSQ_1EEEEEENS4_6LayoutISD_NS5_IJSC_NSA_ILi0EEESU_EEEEENS5_IJNS4_10UnderscoreESX_SX_EEEEENS4_13SM90_TMA_LOADENS4_14ComposedLayoutINS4_7SwizzleILi3ELi4ELi3EEENS4_18smem_ptr_flag_bitsILi8EEENST_INS5_IJNSA_ILi8EEENSA_ILi128EEEEEENS5_IJS17_SC_EEEEEEEvNS4_8identityENS4_23SM90_TMA_LOAD_MULTICASTES1B_vS1C_EENS_8epilogue10collective6detail29Sm90TmaWarpSpecializedAdapterINS1G_15DefaultEpilogueISJ_SK_SK_NS1F_6thread17LinearCombinationISJ_Li1EffLNS1K_9ScaleType4KindE0ELNS_15FloatRoundStyleE2ESJ_EENS1_15EpilogueDefaultEEEEEvvEEEEvNT_6ParamsE:
	.zero		1664


//--------------------- SYMBOLS --------------------------

	.type		.nv.reservedSmem.offset0,@object
	.size		.nv.reservedSmem.offset0,0x4
